	.version 1.4
	.target sm_13
	// compiled with /usr/local/cuda-5.0/open64/lib//be
	// nvopencc 4.1 built on 2012-09-21

	//-----------------------------------------------------------
	// Compiling kCalculateAmoebaCudaRotateFrame.compute_13.cpp3.i (/tmp/ccBI#.1ydj7M)
	//-----------------------------------------------------------

	//-----------------------------------------------------------
	// Options:
	//-----------------------------------------------------------
	//  Target:ptx, ISA:sm_13, Endian:little, Pointer Size:64
	//  -O3	(Optimization level)
	//  -g0	(Debug level)
	//  -m2	(Report advisories)
	//-----------------------------------------------------------

	.file	1	"<command-line>"
	.file	2	"kCalculateAmoebaCudaRotateFrame.compute_13.cudafe2.gpu"
	.file	3	"/home/saifmulla/openmm/OpenMM/platforms/cuda/src/kernels/cudatypes.h"
	.file	4	"/home/saifmulla/openmm/OpenMM/plugins/amoeba/platforms/cuda/src/kernels//amoebaCudaTypes.h"
	.file	5	"/usr/lib/gcc/x86_64-redhat-linux/4.4.7/include/stddef.h"
	.file	6	"/usr/local/cuda-5.0/include/crt/device_runtime.h"
	.file	7	"/usr/local/cuda-5.0/include/host_defines.h"
	.file	8	"/usr/local/cuda-5.0/include/builtin_types.h"
	.file	9	"/usr/local/cuda-5.0/include/device_types.h"
	.file	10	"/usr/local/cuda-5.0/include/driver_types.h"
	.file	11	"/usr/local/cuda-5.0/include/surface_types.h"
	.file	12	"/usr/local/cuda-5.0/include/texture_types.h"
	.file	13	"/usr/local/cuda-5.0/include/vector_types.h"
	.file	14	"/usr/local/cuda-5.0/include/device_launch_parameters.h"
	.file	15	"/usr/local/cuda-5.0/include/crt/storage_class.h"
	.file	16	"/usr/local/cuda-5.0/include/cuComplex.h"
	.file	17	"/usr/local/cuda-5.0/include/cufft.h"
	.file	18	"/home/saifmulla/openmm/OpenMM/plugins/amoeba/platforms/cuda/src/kernels//kCalculateAmoebaCudaRotateFrame.cu"
	.file	19	"/usr/local/cuda-5.0/include/common_functions.h"
	.file	20	"/usr/local/cuda-5.0/include/math_functions.h"
	.file	21	"/usr/local/cuda-5.0/include/math_constants.h"
	.file	22	"/usr/local/cuda-5.0/include/device_functions.h"
	.file	23	"/usr/local/cuda-5.0/include/sm_11_atomic_functions.h"
	.file	24	"/usr/local/cuda-5.0/include/sm_12_atomic_functions.h"
	.file	25	"/usr/local/cuda-5.0/include/sm_13_double_functions.h"
	.file	26	"/usr/local/cuda-5.0/include/sm_20_atomic_functions.h"
	.file	27	"/usr/local/cuda-5.0/include/sm_35_atomic_functions.h"
	.file	28	"/usr/local/cuda-5.0/include/sm_20_intrinsics.h"
	.file	29	"/usr/local/cuda-5.0/include/sm_30_intrinsics.h"
	.file	30	"/usr/local/cuda-5.0/include/sm_35_intrinsics.h"
	.file	31	"/usr/local/cuda-5.0/include/surface_functions.h"
	.file	32	"/usr/local/cuda-5.0/include/texture_fetch_functions.h"
	.file	33	"/usr/local/cuda-5.0/include/texture_indirect_functions.h"
	.file	34	"/usr/local/cuda-5.0/include/surface_indirect_functions.h"
	.file	35	"/usr/local/cuda-5.0/include/math_functions_dbl_ptx3.h"

	.const .align 8 .b8 cSim[1224];
	.const .align 8 .b8 cAmoebaSim[1792];

	.entry _Z30kCudaComputeCheckChiral_kernelv
	.maxntid 256,1,1
	.maxnctapersm 1
	{
	.reg .u16 %rh<5>;
	.reg .u32 %r<18>;
	.reg .u64 %rd<27>;
	.reg .f32 %f<45>;
	.reg .f64 %fd<4>;
	.reg .pred %p<9>;
	.loc	18	92	0
$LDWbegin__Z30kCudaComputeCheckChiral_kernelv:
	.loc	18	109	0
	mov.u16 	%rh1, %ntid.x;
	mov.u16 	%rh2, %ctaid.x;
	mul.wide.u16 	%r1, %rh2, %rh1;
	cvt.u32.u16 	%r2, %tid.x;
	add.u32 	%r3, %r2, %r1;
	mov.s32 	%r4, %r3;
	ld.const.s32 	%r5, [cSim+0];
	setp.le.s32 	%p1, %r5, %r3;
	@%p1 bra 	$Lt_0_4610;
	mov.u16 	%rh3, %nctaid.x;
	mul.wide.u16 	%r6, %rh3, %rh1;
	cvt.s64.s32 	%rd1, %r3;
	mul.wide.s32 	%rd2, %r3, 16;
	cvt.s64.u32 	%rd3, %r6;
	ld.const.u64 	%rd4, [cAmoebaSim+592];
$Lt_0_5122:
 //<loop> Loop body line 109, nesting depth: 1, estimated iterations: unknown
	.loc	18	114	0
	add.u64 	%rd5, %rd2, %rd4;
	ld.global.s32 	%r7, [%rd5+12];
	mov.u32 	%r8, 0;
	setp.eq.s32 	%p2, %r7, %r8;
	@%p2 bra 	$Lt_0_6914;
	ld.global.s32 	%r9, [%rd5+0];
	mov.u32 	%r10, 0;
	setp.lt.s32 	%p3, %r9, %r10;
	@%p3 bra 	$Lt_0_6914;
	ld.global.s32 	%r11, [%rd5+4];
	mov.u32 	%r12, 0;
	setp.lt.s32 	%p4, %r11, %r12;
	@%p4 bra 	$Lt_0_6914;
	ld.global.s32 	%r13, [%rd5+8];
	mov.u32 	%r14, 0;
	setp.lt.s32 	%p5, %r13, %r14;
	@%p5 bra 	$Lt_0_6914;
	.loc	18	126	0
	ld.const.u64 	%rd6, [cSim+1088];
	add.u64 	%rd7, %rd2, %rd6;
	cvt.s64.s32 	%rd8, %r11;
	mul.wide.s32 	%rd9, %r11, 16;
	add.u64 	%rd10, %rd6, %rd9;
	ld.global.v4.f32 	{%f1,%f2,%f3,_}, [%rd10+0];
	ld.global.v4.f32 	{%f4,%f5,%f6,_}, [%rd7+0];
	sub.f32 	%f7, %f5, %f2;
	.loc	18	127	0
	sub.f32 	%f8, %f6, %f3;
	.loc	18	130	0
	cvt.s64.s32 	%rd11, %r13;
	mul.wide.s32 	%rd12, %r13, 16;
	add.u64 	%rd13, %rd6, %rd12;
	ld.global.v4.f32 	{%f9,%f10,%f11,_}, [%rd13+0];
	sub.f32 	%f12, %f10, %f2;
	.loc	18	131	0
	sub.f32 	%f13, %f11, %f3;
	.loc	18	134	0
	cvt.s64.s32 	%rd14, %r9;
	mul.wide.s32 	%rd15, %r9, 16;
	add.u64 	%rd16, %rd6, %rd15;
	ld.global.v4.f32 	{%f14,%f15,%f16,_}, [%rd16+0];
	sub.f32 	%f17, %f15, %f2;
	.loc	18	135	0
	sub.f32 	%f18, %f16, %f3;
	mul.f32 	%f19, %f18, %f7;
	mul.f32 	%f20, %f8, %f17;
	sub.f32 	%f21, %f20, %f19;
	sub.f32 	%f22, %f9, %f1;
	mul.f32 	%f23, %f21, %f22;
	sub.f32 	%f24, %f4, %f1;
	mul.f32 	%f25, %f17, %f13;
	mul.f32 	%f26, %f12, %f18;
	sub.f32 	%f27, %f26, %f25;
	mad.f32 	%f28, %f24, %f27, %f23;
	sub.f32 	%f29, %f14, %f1;
	mul.f32 	%f30, %f12, %f8;
	mul.f32 	%f31, %f7, %f13;
	sub.f32 	%f32, %f31, %f30;
	mad.f32 	%f33, %f29, %f32, %f28;
	cvt.f64.f32 	%fd1, %f33;
	mov.f64 	%fd2, 0d0000000000000000;	// 0
	setp.lt.f64 	%p6, %fd1, %fd2;
	@!%p6 bra 	$Lt_0_6914;
	.loc	18	143	0
	ld.const.u64 	%rd17, [cAmoebaSim+640];
	mul.lo.s32 	%r15, %r4, 3;
	cvt.s64.s32 	%rd18, %r15;
	mul.wide.s32 	%rd19, %r15, 4;
	add.u64 	%rd20, %rd17, %rd19;
	ld.global.f32 	%f34, [%rd20+4];
	neg.f32 	%f35, %f34;
	st.global.f32 	[%rd20+4], %f35;
	.loc	18	144	0
	ld.const.u64 	%rd21, [cAmoebaSim+648];
	mul.lo.s32 	%r16, %r4, 9;
	cvt.s64.s32 	%rd22, %r16;
	mul.wide.s32 	%rd23, %r16, 4;
	add.u64 	%rd24, %rd21, %rd23;
	ld.global.f32 	%f36, [%rd24+4];
	neg.f32 	%f37, %f36;
	st.global.f32 	[%rd24+4], %f37;
	.loc	18	145	0
	ld.global.f32 	%f38, [%rd24+12];
	neg.f32 	%f39, %f38;
	st.global.f32 	[%rd24+12], %f39;
	.loc	18	146	0
	ld.global.f32 	%f40, [%rd24+20];
	neg.f32 	%f41, %f40;
	st.global.f32 	[%rd24+20], %f41;
	.loc	18	147	0
	ld.global.f32 	%f42, [%rd24+28];
	neg.f32 	%f43, %f42;
	st.global.f32 	[%rd24+28], %f43;
$Lt_0_6914:
$L_0_3586:
	.loc	18	120	0
	add.u32 	%r4, %r4, %r6;
	mul.lo.u64 	%rd25, %rd3, 16;
	add.u64 	%rd2, %rd2, %rd25;
	setp.lt.s32 	%p7, %r4, %r5;
	@%p7 bra 	$Lt_0_5122;
$Lt_0_4610:
	.loc	18	153	0
	exit;
$LDWend__Z30kCudaComputeCheckChiral_kernelv:
	} // _Z30kCudaComputeCheckChiral_kernelv

	.entry _Z34kCudaComputeLabFrameMoments_kernelv
	.maxntid 256,1,1
	.maxnctapersm 1
	{
	.reg .u16 %rh<5>;
	.reg .u32 %r<29>;
	.reg .u64 %rd<27>;
	.reg .f32 %f<182>;
	.reg .pred %p<18>;
	.loc	18	163	0
$LDWbegin__Z34kCudaComputeLabFrameMoments_kernelv:
	.loc	18	175	0
	mov.u16 	%rh1, %ntid.x;
	mov.u16 	%rh2, %ctaid.x;
	mul.wide.u16 	%r1, %rh2, %rh1;
	cvt.u32.u16 	%r2, %tid.x;
	add.u32 	%r3, %r2, %r1;
	mov.s32 	%r4, %r3;
	ld.const.u32 	%r5, [cSim+0];
	setp.ge.u32 	%p1, %r3, %r5;
	@%p1 bra 	$Lt_1_13826;
	mov.u16 	%rh3, %nctaid.x;
	mul.wide.u16 	%r6, %rh3, %rh1;
	cvt.s64.s32 	%rd1, %r3;
	mul.wide.s32 	%rd2, %r3, 16;
	cvt.s64.u32 	%rd3, %r6;
	ld.const.u64 	%rd4, [cAmoebaSim+592];
$Lt_1_14338:
 //<loop> Loop body line 175, nesting depth: 1, estimated iterations: unknown
	.loc	18	188	0
	add.u64 	%rd5, %rd2, %rd4;
	ld.global.s32 	%r7, [%rd5+0];
	mov.u32 	%r8, 0;
	setp.lt.s32 	%p2, %r7, %r8;
	@%p2 bra 	$Lt_1_18178;
	ld.global.s32 	%r9, [%rd5+8];
	mov.u32 	%r10, 0;
	setp.lt.s32 	%p3, %r9, %r10;
	@%p3 bra 	$Lt_1_18178;
	.loc	18	190	0
	ld.const.u64 	%rd6, [cSim+1088];
	add.u64 	%rd7, %rd2, %rd6;
	ld.global.v4.f32 	{%f1,%f2,%f3,_}, [%rd7+0];
	.loc	18	195	0
	cvt.s64.s32 	%rd8, %r9;
	mul.wide.s32 	%rd9, %r9, 16;
	add.u64 	%rd10, %rd6, %rd9;
	ld.global.v4.f32 	{%f4,%f5,%f6,_}, [%rd10+0];
	sub.f32 	%f7, %f4, %f1;
	.loc	18	196	0
	sub.f32 	%f8, %f5, %f2;
	.loc	18	197	0
	sub.f32 	%f9, %f6, %f3;
	.loc	18	202	0
	cvt.s64.s32 	%rd11, %r7;
	mul.wide.s32 	%rd12, %r7, 16;
	add.u64 	%rd13, %rd6, %rd12;
	ld.global.v4.f32 	{%f10,%f11,%f12,_}, [%rd13+0];
	sub.f32 	%f13, %f10, %f1;
	.loc	18	203	0
	sub.f32 	%f14, %f11, %f2;
	.loc	18	204	0
	sub.f32 	%f15, %f12, %f3;
	.loc	18	206	0
	ld.global.s32 	%r11, [%rd5+12];
	.loc	18	190	0
	mul.f32 	%f16, %f8, %f8;
	mad.f32 	%f17, %f7, %f7, %f16;
	mad.f32 	%f18, %f9, %f9, %f17;
	sqrt.approx.f32 	%f19, %f18;
	mov.f32 	%f20, 0f00000000;    	// 0
	setp.gt.f32 	%p4, %f19, %f20;
	rcp.approx.f32 	%f21, %f19;
	mov.f32 	%f22, 0f00000000;    	// 0
	selp.f32 	%f23, %f21, %f22, %p4;
	.loc	18	70	0
	mul.f32 	%f24, %f23, %f7;
	.loc	18	71	0
	mul.f32 	%f25, %f23, %f8;
	.loc	18	72	0
	mul.f32 	%f26, %f23, %f9;
	.loc	18	251	0
	mov.u32 	%r12, 1;
	setp.ne.s32 	%p5, %r11, %r12;
	@%p5 bra 	$Lt_1_14850;
	.loc	18	257	0
	mul.f32 	%f27, %f14, %f14;
	mad.f32 	%f28, %f13, %f13, %f27;
	mad.f32 	%f29, %f15, %f15, %f28;
	sqrt.approx.f32 	%f30, %f29;
	mov.f32 	%f31, 0f00000000;    	// 0
	setp.gt.f32 	%p6, %f30, %f31;
	rcp.approx.f32 	%f32, %f30;
	mov.f32 	%f33, 0f00000000;    	// 0
	selp.f32 	%f34, %f32, %f33, %p6;
	.loc	18	70	0
	mul.f32 	%f35, %f34, %f13;
	mov.f32 	%f13, %f35;
	.loc	18	71	0
	mul.f32 	%f36, %f34, %f14;
	mov.f32 	%f14, %f36;
	.loc	18	72	0
	mul.f32 	%f37, %f34, %f15;
	mov.f32 	%f15, %f37;
	.loc	18	259	0
	add.f32 	%f38, %f35, %f24;
	.loc	18	260	0
	add.f32 	%f39, %f36, %f25;
	.loc	18	261	0
	add.f32 	%f40, %f37, %f26;
	.loc	18	68	0
	mul.f32 	%f16, %f39, %f39;
	mad.f32 	%f17, %f38, %f38, %f16;
	mad.f32 	%f18, %f40, %f40, %f17;
	sqrt.approx.f32 	%f19, %f18;
	mov.f32 	%f41, 0f00000000;    	// 0
	setp.gt.f32 	%p4, %f19, %f41;
	rcp.approx.f32 	%f21, %f19;
	mov.f32 	%f42, 0f00000000;    	// 0
	selp.f32 	%f43, %f21, %f42, %p4;
	.loc	18	70	0
	mul.f32 	%f24, %f43, %f38;
	.loc	18	71	0
	mul.f32 	%f25, %f43, %f39;
	.loc	18	72	0
	mul.f32 	%f26, %f43, %f40;
	.loc	18	263	0
	bra.uni 	$Lt_1_16642;
$Lt_1_14850:
	sub.u32 	%r13, %r11, 2;
	mov.u32 	%r14, 1;
	setp.gt.u32 	%p7, %r13, %r14;
	@%p7 bra 	$Lt_1_15362;
	.loc	18	269	0
	ld.global.s32 	%r15, [%rd5+4];
	mov.s32 	%r16, 0;
	set.ge.u32.s32 	%r17, %r15, %r16;
	neg.s32 	%r18, %r17;
	set.lt.u32.u32 	%r19, %r15, %r5;
	neg.s32 	%r20, %r19;
	and.b32 	%r21, %r18, %r20;
	mov.u32 	%r22, 0;
	setp.eq.s32 	%p8, %r21, %r22;
	@%p8 bra 	$Lt_1_16642;
	.loc	18	271	0
	cvt.s64.s32 	%rd14, %r15;
	mul.wide.s32 	%rd15, %r15, 16;
	add.u64 	%rd16, %rd6, %rd15;
	ld.global.v4.f32 	{%f44,%f45,%f46,_}, [%rd16+0];
	.loc	18	68	0
	mul.f32 	%f47, %f14, %f14;
	mad.f32 	%f48, %f13, %f13, %f47;
	mad.f32 	%f49, %f15, %f15, %f48;
	sqrt.approx.f32 	%f50, %f49;
	mov.f32 	%f51, 0f00000000;    	// 0
	setp.gt.f32 	%p9, %f50, %f51;
	rcp.approx.f32 	%f52, %f50;
	mov.f32 	%f53, 0f00000000;    	// 0
	selp.f32 	%f54, %f52, %f53, %p9;
	.loc	18	70	0
	mul.f32 	%f55, %f54, %f13;
	mov.f32 	%f13, %f55;
	.loc	18	71	0
	mul.f32 	%f56, %f54, %f14;
	mov.f32 	%f14, %f56;
	.loc	18	72	0
	mul.f32 	%f57, %f54, %f15;
	mov.f32 	%f15, %f57;
	.loc	18	277	0
	sub.f32 	%f58, %f45, %f2;
	sub.f32 	%f59, %f44, %f1;
	sub.f32 	%f60, %f46, %f3;
	mul.f32 	%f61, %f58, %f58;
	mad.f32 	%f62, %f59, %f59, %f61;
	mad.f32 	%f63, %f60, %f60, %f62;
	sqrt.approx.f32 	%f64, %f63;
	mov.f32 	%f65, 0f00000000;    	// 0
	setp.gt.f32 	%p10, %f64, %f65;
	rcp.approx.f32 	%f66, %f64;
	mov.f32 	%f67, 0f00000000;    	// 0
	selp.f32 	%f68, %f66, %f67, %p10;
	mul.f32 	%f69, %f59, %f68;
	mul.f32 	%f70, %f58, %f68;
	mul.f32 	%f71, %f60, %f68;
	add.f32 	%f72, %f69, %f55;
	add.f32 	%f73, %f70, %f56;
	add.f32 	%f74, %f71, %f57;
	mov.u32 	%r23, 2;
	setp.ne.s32 	%p11, %r11, %r23;
	@%p11 bra 	$Lt_1_16386;
	.loc	18	281	0
	mul.f32 	%f75, %f73, %f73;
	mad.f32 	%f76, %f72, %f72, %f75;
	mad.f32 	%f77, %f74, %f74, %f76;
	sqrt.approx.f32 	%f78, %f77;
	mov.f32 	%f79, 0f00000000;    	// 0
	setp.gt.f32 	%p12, %f78, %f79;
	rcp.approx.f32 	%f80, %f78;
	mov.f32 	%f81, 0f00000000;    	// 0
	selp.f32 	%f82, %f80, %f81, %p12;
	.loc	18	70	0
	mul.f32 	%f13, %f82, %f72;
	.loc	18	71	0
	mul.f32 	%f14, %f82, %f73;
	.loc	18	72	0
	mul.f32 	%f15, %f82, %f74;
	.loc	18	284	0
	bra.uni 	$Lt_1_16642;
$Lt_1_16386:
	.loc	18	290	0
	add.f32 	%f83, %f72, %f24;
	.loc	18	291	0
	add.f32 	%f84, %f73, %f25;
	.loc	18	292	0
	add.f32 	%f85, %f74, %f26;
	.loc	18	290	0
	mul.f32 	%f16, %f84, %f84;
	mad.f32 	%f17, %f83, %f83, %f16;
	mad.f32 	%f18, %f85, %f85, %f17;
	sqrt.approx.f32 	%f19, %f18;
	mov.f32 	%f86, 0f00000000;    	// 0
	setp.gt.f32 	%p4, %f19, %f86;
	rcp.approx.f32 	%f21, %f19;
	mov.f32 	%f87, 0f00000000;    	// 0
	selp.f32 	%f88, %f21, %f87, %p4;
	.loc	18	70	0
	mul.f32 	%f24, %f88, %f83;
	.loc	18	71	0
	mul.f32 	%f25, %f88, %f84;
	.loc	18	72	0
	mul.f32 	%f26, %f88, %f85;
	bra.uni 	$Lt_1_16642;
$Lt_1_15362:
	.loc	18	293	0
	mov.u32 	%r24, 3;
	setp.le.s32 	%p13, %r11, %r24;
	@%p13 bra 	$Lt_1_16642;
	.loc	18	299	0
	mov.f32 	%f13, 0f3dcccccd;    	// 0.1
	.loc	18	300	0
	mov.f32 	%f14, 0f3dcccccd;    	// 0.1
	.loc	18	301	0
	mov.f32 	%f15, 0f3dcccccd;    	// 0.1
$Lt_1_16642:
$Lt_1_15106:
$Lt_1_14594:
	.loc	18	306	0
	mul.f32 	%f89, %f14, %f25;
	mad.f32 	%f90, %f13, %f24, %f89;
	mad.f32 	%f91, %f15, %f26, %f90;
	.loc	18	308	0
	mul.f32 	%f92, %f24, %f91;
	sub.f32 	%f93, %f13, %f92;
	.loc	18	309	0
	mul.f32 	%f94, %f25, %f91;
	sub.f32 	%f95, %f14, %f94;
	.loc	18	310	0
	mul.f32 	%f96, %f26, %f91;
	sub.f32 	%f97, %f15, %f96;
	.loc	18	306	0
	mul.f32 	%f98, %f95, %f95;
	mad.f32 	%f99, %f93, %f93, %f98;
	mad.f32 	%f100, %f97, %f97, %f99;
	sqrt.approx.f32 	%f101, %f100;
	mov.f32 	%f102, 0f00000000;   	// 0
	setp.gt.f32 	%p14, %f101, %f102;
	rcp.approx.f32 	%f103, %f101;
	mov.f32 	%f104, 0f00000000;   	// 0
	selp.f32 	%f105, %f103, %f104, %p14;
	.loc	18	70	0
	mul.f32 	%f13, %f105, %f93;
	.loc	18	71	0
	mul.f32 	%f14, %f105, %f95;
	.loc	18	72	0
	mul.f32 	%f15, %f105, %f97;
	.loc	18	314	0
	mul.f32 	%f106, %f14, %f26;
	mul.f32 	%f107, %f15, %f25;
	sub.f32 	%f108, %f107, %f106;
	.loc	18	315	0
	mul.f32 	%f109, %f15, %f24;
	mul.f32 	%f110, %f13, %f26;
	sub.f32 	%f111, %f110, %f109;
	.loc	18	316	0
	mul.f32 	%f112, %f13, %f25;
	mul.f32 	%f113, %f14, %f24;
	sub.f32 	%f114, %f113, %f112;
	mov.u32 	%r25, 4;
	setp.le.u32 	%p15, %r11, %r25;
	@%p15 bra 	$Lt_1_17154;
	.loc	18	322	0
	mov.f32 	%f13, 0f3f800000;    	// 1
	.loc	18	323	0
	mov.f32 	%f14, 0f00000000;    	// 0
	.loc	18	324	0
	mov.f32 	%f15, 0f00000000;    	// 0
	.loc	18	326	0
	mov.f32 	%f108, 0f00000000;   	// 0
	.loc	18	327	0
	mov.f32 	%f111, 0f3f800000;   	// 1
	.loc	18	328	0
	mov.f32 	%f114, 0f00000000;   	// 0
	.loc	18	330	0
	mov.f32 	%f24, 0f00000000;    	// 0
	.loc	18	331	0
	mov.f32 	%f25, 0f00000000;    	// 0
	.loc	18	332	0
	mov.f32 	%f26, 0f3f800000;    	// 1
$Lt_1_17154:
	.loc	18	338	0
	ld.const.u64 	%rd17, [cAmoebaSim+640];
	mul.lo.s32 	%r26, %r4, 3;
	cvt.u64.u32 	%rd18, %r26;
	mul.wide.u32 	%rd19, %r26, 4;
	add.u64 	%rd20, %rd17, %rd19;
	ld.global.f32 	%f115, [%rd20+0];
	.loc	18	339	0
	ld.global.f32 	%f116, [%rd20+4];
	.loc	18	340	0
	ld.global.f32 	%f117, [%rd20+8];
	.loc	18	344	0
	mul.f32 	%f118, %f116, %f108;
	mad.f32 	%f119, %f13, %f115, %f118;
	mad.f32 	%f120, %f24, %f117, %f119;
	st.global.f32 	[%rd20+0], %f120;
	.loc	18	345	0
	mul.f32 	%f121, %f116, %f111;
	mad.f32 	%f122, %f14, %f115, %f121;
	mad.f32 	%f123, %f25, %f117, %f122;
	st.global.f32 	[%rd20+4], %f123;
	.loc	18	346	0
	mul.f32 	%f124, %f116, %f114;
	mad.f32 	%f125, %f15, %f115, %f124;
	mad.f32 	%f126, %f26, %f117, %f125;
	st.global.f32 	[%rd20+8], %f126;
	.loc	18	353	0
	ld.const.u64 	%rd21, [cAmoebaSim+648];
	mul.lo.s32 	%r27, %r4, 9;
	cvt.u64.u32 	%rd22, %r27;
	mul.wide.u32 	%rd23, %r27, 4;
	add.u64 	%rd24, %rd21, %rd23;
	ld.global.f32 	%f127, [%rd24+0];
	.loc	18	354	0
	ld.global.f32 	%f128, [%rd24+4];
	.loc	18	355	0
	ld.global.f32 	%f129, [%rd24+8];
	.loc	18	357	0
	ld.global.f32 	%f130, [%rd24+12];
	.loc	18	358	0
	ld.global.f32 	%f131, [%rd24+16];
	.loc	18	359	0
	ld.global.f32 	%f132, [%rd24+20];
	.loc	18	361	0
	ld.global.f32 	%f133, [%rd24+24];
	.loc	18	362	0
	ld.global.f32 	%f134, [%rd24+28];
	.loc	18	363	0
	ld.global.f32 	%f135, [%rd24+32];
	.loc	18	365	0
	mul.f32 	%f136, %f128, %f114;
	mad.f32 	%f137, %f15, %f127, %f136;
	mad.f32 	%f138, %f26, %f129, %f137;
	mul.f32 	%f139, %f138, %f15;
	st.global.f32 	[%rd24+32], %f139;
	.loc	18	366	0
	mul.f32 	%f140, %f131, %f114;
	mad.f32 	%f141, %f15, %f130, %f140;
	mad.f32 	%f142, %f26, %f132, %f141;
	mad.f32 	%f143, %f114, %f142, %f139;
	st.global.f32 	[%rd24+32], %f143;
	.loc	18	367	0
	mul.f32 	%f144, %f134, %f114;
	mad.f32 	%f145, %f15, %f133, %f144;
	mad.f32 	%f146, %f26, %f135, %f145;
	mad.f32 	%f147, %f26, %f146, %f143;
	st.global.f32 	[%rd24+32], %f147;
	.loc	18	369	0
	mul.f32 	%f148, %f128, %f111;
	mad.f32 	%f149, %f14, %f127, %f148;
	mad.f32 	%f150, %f25, %f129, %f149;
	mul.f32 	%f151, %f150, %f14;
	st.global.f32 	[%rd24+16], %f151;
	.loc	18	370	0
	mul.f32 	%f152, %f131, %f111;
	mad.f32 	%f153, %f14, %f130, %f152;
	mad.f32 	%f154, %f25, %f132, %f153;
	mad.f32 	%f155, %f111, %f154, %f151;
	st.global.f32 	[%rd24+16], %f155;
	.loc	18	371	0
	mul.f32 	%f156, %f134, %f111;
	mad.f32 	%f157, %f14, %f133, %f156;
	mad.f32 	%f158, %f25, %f135, %f157;
	mad.f32 	%f159, %f25, %f158, %f155;
	st.global.f32 	[%rd24+16], %f159;
	.loc	18	373	0
	mul.f32 	%f160, %f138, %f14;
	st.global.f32 	[%rd24+20], %f160;
	.loc	18	374	0
	mad.f32 	%f161, %f111, %f142, %f160;
	st.global.f32 	[%rd24+20], %f161;
	.loc	18	375	0
	mad.f32 	%f162, %f25, %f146, %f161;
	st.global.f32 	[%rd24+20], %f162;
	.loc	18	377	0
	mul.f32 	%f163, %f128, %f108;
	mad.f32 	%f164, %f13, %f127, %f163;
	mad.f32 	%f165, %f24, %f129, %f164;
	mul.f32 	%f166, %f165, %f13;
	st.global.f32 	[%rd24+0], %f166;
	.loc	18	378	0
	mul.f32 	%f167, %f131, %f108;
	mad.f32 	%f168, %f13, %f130, %f167;
	mad.f32 	%f169, %f24, %f132, %f168;
	mad.f32 	%f170, %f108, %f169, %f166;
	st.global.f32 	[%rd24+0], %f170;
	.loc	18	379	0
	mul.f32 	%f171, %f134, %f108;
	mad.f32 	%f172, %f13, %f133, %f171;
	mad.f32 	%f173, %f24, %f135, %f172;
	mad.f32 	%f174, %f24, %f173, %f170;
	st.global.f32 	[%rd24+0], %f174;
	.loc	18	381	0
	mul.f32 	%f175, %f150, %f13;
	st.global.f32 	[%rd24+4], %f175;
	.loc	18	382	0
	mad.f32 	%f176, %f108, %f154, %f175;
	st.global.f32 	[%rd24+4], %f176;
	.loc	18	383	0
	mad.f32 	%f177, %f24, %f158, %f176;
	st.global.f32 	[%rd24+4], %f177;
	.loc	18	385	0
	mul.f32 	%f178, %f138, %f13;
	st.global.f32 	[%rd24+8], %f178;
	.loc	18	386	0
	mad.f32 	%f179, %f108, %f142, %f178;
	st.global.f32 	[%rd24+8], %f179;
	.loc	18	387	0
	mad.f32 	%f180, %f24, %f146, %f179;
	st.global.f32 	[%rd24+8], %f180;
	.loc	18	389	0
	st.global.f32 	[%rd24+12], %f177;
	.loc	18	390	0
	st.global.f32 	[%rd24+24], %f180;
	.loc	18	391	0
	st.global.f32 	[%rd24+28], %f162;
$Lt_1_18178:
$L_1_13314:
	add.u32 	%r4, %r4, %r6;
	mul.lo.u64 	%rd25, %rd3, 16;
	add.u64 	%rd2, %rd2, %rd25;
	setp.lt.u32 	%p16, %r4, %r5;
	@%p16 bra 	$Lt_1_14338;
$Lt_1_13826:
	.loc	18	398	0
	exit;
$LDWend__Z34kCudaComputeLabFrameMoments_kernelv:
	} // _Z34kCudaComputeLabFrameMoments_kernelv
	.global .align 8 .b8 _ZTVN10__cxxabiv117__class_type_infoE[8];
	.global .align 8 .b8 _ZTVN10__cxxabiv120__si_class_type_infoE[8];
	.global .align 8 .b8 _ZTVSt9exception[40] = {0,0,0,0,0,0,0,0,0,0,0,0,0,0,0,0,0,0,0,0,0,0,0,0,0,0,0,0,0,0,0,0,0,0,0,0,0,0,0,0};
	.global .align 8 .b8 _ZTVN6OpenMM15OpenMMExceptionE[40] = {0,0,0,0,0,0,0,0,0,0,0,0,0,0,0,0,0,0,0,0,0,0,0,0,0,0,0,0,0,0,0,0,0,0,0,0,0,0,0,0};



// ===== COMPILED SASS (sm_100) =====

	.target	sm_100

	.elftype	@"ET_EXEC"


//--------------------- .note.nv.tkinfo           --------------------------
	.section	.note.nv.tkinfo,"",@"SHT_NOTE"
	.sectionflags	@"SHF_NOTE_NV_TKINFO"
	.tkinfo
        /*0018*/ 	.word	0x00000002
        /*0030*/ 	.string	""
        /*0030*/ 	.string	"ptxas"
        /*0030*/ 	.string	"Cuda compilation tools, release 13.0, V13.0.88"
        /*0030*/ 	.string	"Build cuda_13.0.r13.0/compiler.36424714_0"
        /*0030*/ 	.string	"-arch sm_100 "



//--------------------- .note.nv.cuinfo           --------------------------
	.section	.note.nv.cuinfo,"",@"SHT_NOTE"
	.sectionflags	@"SHF_NOTE_NV_CUINFO"
        /*0018*/ 	.short	0x0002
        /*001a*/ 	.short	0x000d
        /*001c*/ 	.short	0x0082
	.zero		2


//--------------------- .nv.info                  --------------------------
	.section	.nv.info,"",@"SHT_CUDA_INFO"
	.align	4


	//----- nvinfo : EIATTR_REGCOUNT
	.align		4
        /*0000*/ 	.byte	0x04, 0x2f
        /*0002*/ 	.short	(.L_7 - .L_6)
	.align		4
.L_6:
        /*0004*/ 	.word	index@(_Z30kCudaComputeCheckChiral_kernelv)
        /*0008*/ 	.word	0x0000001e


	//----- nvinfo : EIATTR_FRAME_SIZE
	.align		4
.L_7:
        /*000c*/ 	.byte	0x04, 0x11
        /*000e*/ 	.short	(.L_9 - .L_8)
	.align		4
.L_8:
        /*0010*/ 	.word	index@(_Z30kCudaComputeCheckChiral_kernelv)
        /*0014*/ 	.word	0x00000000


	//----- nvinfo : EIATTR_REGCOUNT
	.align		4
.L_9:
        /*0018*/ 	.byte	0x04, 0x2f
        /*001a*/ 	.short	(.L_11 - .L_10)
	.align		4
.L_10:
        /*001c*/ 	.word	index@(_Z34kCudaComputeLabFrameMoments_kernelv)
        /*0020*/ 	.word	0x00000028


	//----- nvinfo : EIATTR_FRAME_SIZE
	.align		4
.L_11:
        /*0024*/ 	.byte	0x04, 0x11
        /*0026*/ 	.short	(.L_13 - .L_12)
	.align		4
.L_12:
        /*0028*/ 	.word	index@(_Z34kCudaComputeLabFrameMoments_kernelv)
        /*002c*/ 	.word	0x00000000


	//----- nvinfo : EIATTR_MIN_STACK_SIZE
	.align		4
.L_13:
        /*0030*/ 	.byte	0x04, 0x12
        /*0032*/ 	.short	(.L_15 - .L_14)
	.align		4
.L_14:
        /*0034*/ 	.word	index@(_Z34kCudaComputeLabFrameMoments_kernelv)
        /*0038*/ 	.word	0x00000000


	//----- nvinfo : EIATTR_MIN_STACK_SIZE
	.align		4
.L_15:
        /*003c*/ 	.byte	0x04, 0x12
        /*003e*/ 	.short	(.L_17 - .L_16)
	.align		4
.L_16:
        /*0040*/ 	.word	index@(_Z30kCudaComputeCheckChiral_kernelv)
        /*0044*/ 	.word	0x00000000
.L_17:


//--------------------- .nv.compat                --------------------------
	.section	.nv.compat,"",@"SHT_CUDA_COMPAT_INFO"
	.align	4
        /*0000*/ 	.byte	0x02, 0x09, 0x00, 0x00, 0x02, 0x02, 0x01, 0x00, 0x02, 0x05, 0x05, 0x00, 0x03, 0x07, 0x01, 0x01
        /*0010*/ 	.byte	0x02, 0x03, 0x00, 0x00, 0x02, 0x06, 0x01, 0x00, 0x04, 0x0b, 0x08, 0x00, 0x01, 0x00, 0x00, 0x00
        /*0020*/ 	.byte	0x00, 0x00, 0x00, 0x00


//--------------------- .nv.info._Z34kCudaComputeLabFrameMoments_kernelv --------------------------
	.section	.nv.info._Z34kCudaComputeLabFrameMoments_kernelv,"",@"SHT_CUDA_INFO"
	.sectionflags	@""
	.align	4


	//----- nvinfo : EIATTR_CUDA_API_VERSION
	.align		4
        /*0000*/ 	.byte	0x04, 0x37
        /*0002*/ 	.short	(.L_19 - .L_18)
.L_18:
        /*0004*/ 	.word	0x00000082


	//----- nvinfo : EIATTR_SPARSE_MMA_MASK
	.align		4
.L_19:
        /*0008*/ 	.byte	0x03, 0x50
        /*000a*/ 	.short	0x0000


	//----- nvinfo : EIATTR_MAXREG_COUNT
	.align		4
        /*000c*/ 	.byte	0x03, 0x1b
        /*000e*/ 	.short	0x00ff


	//----- nvinfo : EIATTR_MERCURY_ISA_VERSION
	.align		4
        /*0010*/ 	.byte	0x03, 0x5f
        /*0012*/ 	.short	0x0101


	//----- nvinfo : EIATTR_UNUSED_LOAD_BYTE_OFFSET
	.align		4
        /*0014*/ 	.byte	0x04, 0x44
        /*0016*/ 	.short	(.L_21 - .L_20)


	//   ....[0]....
.L_20:
        /*0018*/ 	.word	0x00000250
        /*001c*/ 	.word	0x00000fff


	//   ....[1]....
        /*0020*/ 	.word	0x00000260
        /*0024*/ 	.word	0x00000fff


	//   ....[2]....
        /*0028*/ 	.word	0x00000280
        /*002c*/ 	.word	0x00000fff


	//   ....[3]....
        /*0030*/ 	.word	0x000005c0
        /*0034*/ 	.word	0x00000fff


	//----- nvinfo : EIATTR_VRC_CTA_INIT_COUNT
	.align		4
.L_21:
        /*0038*/ 	.byte	0x02, 0x4a
	.zero		1
	.zero		1


	//----- nvinfo : EIATTR_EXIT_INSTR_OFFSETS
	.align		4
        /*003c*/ 	.byte	0x04, 0x1c
        /*003e*/ 	.short	(.L_23 - .L_22)


	//   ....[0]....
.L_22:
        /*0040*/ 	.word	0x000000a0


	//   ....[1]....
        /*0044*/ 	.word	0x000010f0


	//----- nvinfo : EIATTR_MAX_THREADS
	.align		4
.L_23:
        /*0048*/ 	.byte	0x04, 0x05
        /*004a*/ 	.short	(.L_25 - .L_24)
.L_24:
        /*004c*/ 	.word	0x00000100
        /*0050*/ 	.word	0x00000001
        /*0054*/ 	.word	0x00000001


	//----- nvinfo : EIATTR_CRS_STACK_SIZE
	.align		4
.L_25:
        /*0058*/ 	.byte	0x04, 0x1e
        /*005a*/ 	.short	(.L_27 - .L_26)
.L_26:
        /*005c*/ 	.word	0x00000000


	//----- nvinfo : EIATTR_SW_WAR
	.align		4
.L_27:
        /*0060*/ 	.byte	0x04, 0x36
        /*0062*/ 	.short	(.L_29 - .L_28)
.L_28:
        /*0064*/ 	.word	0x00000008
.L_29:


//--------------------- .nv.info._Z30kCudaComputeCheckChiral_kernelv --------------------------
	.section	.nv.info._Z30kCudaComputeCheckChiral_kernelv,"",@"SHT_CUDA_INFO"
	.sectionflags	@""
	.align	4


	//----- nvinfo : EIATTR_CUDA_API_VERSION
	.align		4
        /*0000*/ 	.byte	0x04, 0x37
        /*0002*/ 	.short	(.L_31 - .L_30)
.L_30:
        /*0004*/ 	.word	0x00000082


	//----- nvinfo : EIATTR_SPARSE_MMA_MASK
	.align		4
.L_31:
        /*0008*/ 	.byte	0x03, 0x50
        /*000a*/ 	.short	0x0000


	//----- nvinfo : EIATTR_MAXREG_COUNT
	.align		4
        /*000c*/ 	.byte	0x03, 0x1b
        /*000e*/ 	.short	0x00ff


	//----- nvinfo : EIATTR_MERCURY_ISA_VERSION
	.align		4
        /*0010*/ 	.byte	0x03, 0x5f
        /*0012*/ 	.short	0x0101


	//----- nvinfo : EIATTR_UNUSED_LOAD_BYTE_OFFSET
	.align		4
        /*0014*/ 	.byte	0x04, 0x44
        /*0016*/ 	.short	(.L_33 - .L_32)


	//   ....[0]....
.L_32:
        /*0018*/ 	.word	0x000002b0
        /*001c*/ 	.word	0x00000fff


	//   ....[1]....
        /*0020*/ 	.word	0x000002d0
        /*0024*/ 	.word	0x00000fff


	//   ....[2]....
        /*0028*/ 	.word	0x000002e0
        /*002c*/ 	.word	0x00000fff


	//   ....[3]....
        /*0030*/ 	.word	0x000002f0
        /*0034*/ 	.word	0x00000fff


	//----- nvinfo : EIATTR_VRC_CTA_INIT_COUNT
	.align		4
.L_33:
        /*0038*/ 	.byte	0x02, 0x4a
	.zero		1
	.zero		1


	//----- nvinfo : EIATTR_EXIT_INSTR_OFFSETS
	.align		4
        /*003c*/ 	.byte	0x04, 0x1c
        /*003e*/ 	.short	(.L_35 - .L_34)


	//   ....[0]....
.L_34:
        /*0040*/ 	.word	0x000000a0


	//   ....[1]....
        /*0044*/ 	.word	0x00000620


	//----- nvinfo : EIATTR_MAX_THREADS
	.align		4
.L_35:
        /*0048*/ 	.byte	0x04, 0x05
        /*004a*/ 	.short	(.L_37 - .L_36)
.L_36:
        /*004c*/ 	.word	0x00000100
        /*0050*/ 	.word	0x00000001
        /*0054*/ 	.word	0x00000001


	//----- nvinfo : EIATTR_CRS_STACK_SIZE
	.align		4
.L_37:
        /*0058*/ 	.byte	0x04, 0x1e
        /*005a*/ 	.short	(.L_39 - .L_38)
.L_38:
        /*005c*/ 	.word	0x00000000


	//----- nvinfo : EIATTR_SW_WAR
	.align		4
.L_39:
        /*0060*/ 	.byte	0x04, 0x36
        /*0062*/ 	.short	(.L_41 - .L_40)
.L_40:
        /*0064*/ 	.word	0x00000008
.L_41:


//--------------------- .nv.callgraph             --------------------------
	.section	.nv.callgraph,"",@"SHT_CUDA_CALLGRAPH"
	.align	4
	.sectionentsize	8
	.align		4
        /*0000*/ 	.word	0x00000000
	.align		4
        /*0004*/ 	.word	0xffffffff
	.align		4
        /*0008*/ 	.word	0x00000000
	.align		4
        /*000c*/ 	.word	0xfffffffe
	.align		4
        /*0010*/ 	.word	0x00000000
	.align		4
        /*0014*/ 	.word	0xfffffffd
	.align		4
        /*0018*/ 	.word	0x00000000
	.align		4
        /*001c*/ 	.word	0xfffffffc


//--------------------- .nv.constant3             --------------------------
	.section	.nv.constant3,"a",@progbits
	.align	8
.nv.constant3:
	.type		cSim,@object
	.size		cSim,(cAmoebaSim - cSim)
cSim:
	.zero		1224
	.type		cAmoebaSim,@object
	.size		cAmoebaSim,(.L_1 - cAmoebaSim)
cAmoebaSim:
	.zero		1792
.L_1:


//--------------------- .nv.constant4             --------------------------
	.section	.nv.constant4,"a",@progbits
	.align	8
	.align		8
.nv.constant4:
        /*0000*/ 	.dword	_ZTVN10__cxxabiv117__class_type_infoE
	.align		8
        /*0008*/ 	.dword	_ZTVN10__cxxabiv120__si_class_type_infoE
	.align		8
        /*0010*/ 	.dword	_ZTVSt9exception
	.align		8
        /*0018*/ 	.dword	_ZTVN6OpenMM15OpenMMExceptionE


//--------------------- .text._Z34kCudaComputeLabFrameMoments_kernelv --------------------------
	.section	.text._Z34kCudaComputeLabFrameMoments_kernelv,"ax",@progbits
	.align	128
.text._Z34kCudaComputeLabFrameMoments_kernelv:
        .type           _Z34kCudaComputeLabFrameMoments_kernelv,@function
        .size           _Z34kCudaComputeLabFrameMoments_kernelv,(.L_x_13 - _Z34kCudaComputeLabFrameMoments_kernelv)
        .other          _Z34kCudaComputeLabFrameMoments_kernelv,@"STO_CUDA_ENTRY STV_DEFAULT"
_Z34kCudaComputeLabFrameMoments_kernelv:
[----:B------:R-:W-:Y:S01]  /*0000*/  LDC R1, c[0x0][0x37c] ;  /* 0x0000df00ff017b82 */ /* 0x000fe20000000800 */
[----:B------:R-:W0:Y:S01]  /*0010*/  S2R R3, SR_CTAID.X ;  /* 0x0000000000037919 */ /* 0x000e220000002500 */
[----:B------:R-:W1:Y:S01]  /*0020*/  LDCU UR4, c[0x0][0x360] ;  /* 0x00006c00ff0477ac */ /* 0x000e620008000800 */
[----:B------:R-:W2:Y:S01]  /*0030*/  S2R R0, SR_TID.X ;  /* 0x0000000000007919 */ /* 0x000ea20000002100 */
[----:B------:R-:W3:Y:S01]  /*0040*/  LDCU UR5, c[0x3][URZ] ;  /* 0x00c00000ff0577ac */ /* 0x000ee20008000800 */
[----:B-1----:R-:W-:Y:S01]  /*0050*/  ULOP3.LUT UR4, UR4, 0xffff, URZ, 0xc0, !UPT ;  /* 0x0000ffff04047892 */ /* 0x002fe2000f8ec0ff */
[----:B0-----:R-:W-:Y:S02]  /*0060*/  LOP3.LUT R3, R3, 0xffff, RZ, 0xc0, !PT ;  /* 0x0000ffff03037812 */ /* 0x001fe400078ec0ff */
[----:B--2---:R-:W-:-:S05]  /*0070*/  LOP3.LUT R0, R0, 0xffff, RZ, 0xc0, !PT ;  /* 0x0000ffff00007812 */ /* 0x004fca00078ec0ff */
[----:B------:R-:W-:-:S05]  /*0080*/  IMAD R4, R3, UR4, R0 ;  /* 0x0000000403047c24 */ /* 0x000fca000f8e0200 */
[----:B---3--:R-:W-:-:S13]  /*0090*/  ISETP.GE.U32.AND P0, PT, R4, UR5, PT ;  /* 0x0000000504007c0c */ /* 0x008fda000bf06070 */
[----:B------:R-:W-:Y:S05]  /*00a0*/  @P0 EXIT ;  /* 0x000000000000094d */ /* 0x000fea0003800000 */
[----:B------:R-:W0:Y:S01]  /*00b0*/  LDC R23, c[0x0][0x370] ;  /* 0x0000dc00ff177b82 */ /* 0x000e220000000800 */
[----:B------:R-:W-:Y:S01]  /*00c0*/  IMAD.WIDE R20, R4, 0x10, RZ ;  /* 0x0000001004147825 */ /* 0x000fe200078e02ff */
[----:B------:R-:W1:Y:S02]  /*00d0*/  LDCU.64 UR6, c[0x0][0x358] ;  /* 0x00006b00ff0677ac */ /* 0x000e640008000a00 */
[----:B------:R-:W-:Y:S01]  /*00e0*/  MOV R0, R20 ;  /* 0x0000001400007202 */ /* 0x000fe20000000f00 */
[----:B------:R-:W2:Y:S03]  /*00f0*/  LDCU UR5, c[0x3][URZ] ;  /* 0x00c00000ff0577ac */ /* 0x000ea60008000800 */
[----:B------:R-:W3:Y:S01]  /*0100*/  LDC.64 R18, c[0x3][0x440] ;  /* 0x00c11000ff127b82 */ /* 0x000ee20000000a00 */
[----:B------:R-:W-:Y:S01]  /*0110*/  MOV R20, R4 ;  /* 0x0000000400147202 */ /* 0x000fe20000000f00 */
[----:B------:R-:W4:Y:S01]  /*0120*/  LDCU.64 UR8, c[0x3][0x718] ;  /* 0x00c0e300ff0877ac */ /* 0x000f220008000a00 */
[----:B------:R-:W0:Y:S05]  /*0130*/  LDCU.64 UR10, c[0x3][0x440] ;  /* 0x00c08800ff0a77ac */ /* 0x000e2a0008000a00 */
[----:B------:R-:W1:Y:S08]  /*0140*/  LDC.64 R16, c[0x3][0x748] ;  /* 0x00c1d200ff107b82 */ /* 0x000e700000000a00 */
[----:B------:R-:W1:Y:S01]  /*0150*/  LDC.64 R2, c[0x3][0x750] ;  /* 0x00c1d400ff027b82 */ /* 0x000e620000000a00 */
[----:B0-----:R-:W-:-:S05]  /*0160*/  LOP3.LUT R23, R23, 0xffff, RZ, 0xc0, !PT ;  /* 0x0000ffff17177812 */ /* 0x001fca00078ec0ff */
[----:B--2-4-:R-:W-:-:S07]  /*0170*/  IMAD R23, R23, UR4, RZ ;  /* 0x0000000417177c24 */ /* 0x014fce000f8e02ff */
.L_x_7:
[----:B------:R-:W-:-:S04]  /*0180*/  IADD3 R26, P0, PT, R0, UR8, RZ ;  /* 0x00000008001a7c10 */ /* 0x000fc8000ff1e0ff */
[----:B------:R-:W-:-:S05]  /*0190*/  IADD3.X R27, PT, PT, R21, UR9, RZ, P0, !PT ;  /* 0x00000009151b7c10 */ /* 0x000fca00087fe4ff */
[----:B-1----:R-:W2:Y:S01]  /*01a0*/  LDG.E R13, desc[UR6][R26.64] ;  /* 0x000000061a0d7981 */ /* 0x002ea2000c1e1900 */
[----:B------:R-:W-:Y:S01]  /*01b0*/  BSSY.RECONVERGENT B0, `(.L_x_0) ;  /* 0x00000ea000007945 */ /* 0x000fe20003800200 */
[----:B--2---:R-:W-:-:S13]  /*01c0*/  ISETP.GE.AND P0, PT, R13, RZ, PT ;  /* 0x000000ff0d00720c */ /* 0x004fda0003f06270 */
[----:B------:R-:W-:Y:S05]  /*01d0*/  @!P0 BRA `(.L_x_1) ;  /* 0x0000000c009c8947 */ /* 0x000fea0003800000 */
[----:B------:R-:W2:Y:S02]  /*01e0*/  LDG.E R9, desc[UR6][R26.64+0x8] ;  /* 0x000008061a097981 */ /* 0x000ea4000c1e1900 */
[----:B--2---:R-:W-:-:S13]  /*01f0*/  ISETP.GE.AND P0, PT, R9, RZ, PT ;  /* 0x000000ff0900720c */ /* 0x004fda0003f06270 */
[----:B------:R-:W-:Y:S05]  /*0200*/  @!P0 BRA `(.L_x_1) ;  /* 0x0000000c00908947 */ /* 0x000fea0003800000 */
[----:B------:R-:W-:Y:S01]  /*0210*/  IADD3 R4, P0, PT, R0, UR10, RZ ;  /* 0x0000000a00047c10 */ /* 0x000fe2000ff1e0ff */
[----:B---3--:R-:W-:Y:S01]  /*0220*/  IMAD.WIDE R8, R9, 0x10, R18 ;  /* 0x0000001009087825 */ /* 0x008fe200078e0212 */
[----:B------:R-:W2:Y:S02]  /*0230*/  LDG.E R28, desc[UR6][R26.64+0xc] ;  /* 0x00000c061a1c7981 */ /* 0x000ea4000c1e1900 */
[----:B------:R-:W-:-:S03]  /*0240*/  IADD3.X R5, PT, PT, R21, UR11, RZ, P0, !PT ;  /* 0x0000000b15057c10 */ /* 0x000fc600087fe4ff */
[----:B------:R-:W3:Y:S04]  /*0250*/  LDG.E.128 R8, desc[UR6][R8.64] ;  /* 0x0000000608087981 */ /* 0x000ee8000c1e1d00 */
[----:B------:R-:W3:Y:S01]  /*0260*/  LDG.E.128 R4, desc[UR6][R4.64] ;  /* 0x0000000604047981 */ /* 0x000ee2000c1e1d00 */
[----:B------:R-:W-:-:S06]  /*0270*/  IMAD.WIDE R12, R13, 0x10, R18 ;  /* 0x000000100d0c7825 */ /* 0x000fcc00078e0212 */
[----:B------:R-:W4:Y:S01]  /*0280*/  LDG.E.128 R12, desc[UR6][R12.64] ;  /* 0x000000060c0c7981 */ /* 0x000f22000c1e1d00 */
[----:B------:R-:W-:Y:S01]  /*0290*/  BSSY.RECONVERGENT B1, `(.L_x_2) ;  /* 0x000006a000017945 */ /* 0x000fe20003800200 */
[----:B---3--:R-:W-:Y:S01]  /*02a0*/  FADD.FTZ R24, -R5, R9 ;  /* 0x0000000905187221 */ /* 0x008fe20000010100 */
[----:B------:R-:W-:-:S03]  /*02b0*/  FADD.FTZ R22, -R4, R8 ;  /* 0x0000000804167221 */ /* 0x000fc60000010100 */
[----:B------:R-:W-:Y:S01]  /*02c0*/  FMUL.FTZ R7, R24, R24 ;  /* 0x0000001818077220 */ /* 0x000fe20000410000 */
[----:B------:R-:W-:-:S03]  /*02d0*/  FADD.FTZ R10, -R6, R10 ;  /* 0x0000000a060a7221 */ /* 0x000fc60000010100 */
[----:B------:R-:W-:-:S04]  /*02e0*/  FFMA.FTZ R7, R22, R22, R7 ;  /* 0x0000001616077223 */ /* 0x000fc80000010007 */
[----:B------:R-:W-:-:S06]  /*02f0*/  FFMA.FTZ R11, R10, R10, R7 ;  /* 0x0000000a0a0b7223 */ /* 0x000fcc0000010007 */
[----:B------:R-:W0:Y:S08]  /*0300*/  MUFU.SQRT R11, R11 ;  /* 0x0000000b000b7308 */ /* 0x000e300000002000 */
[----:B0-----:R-:W0:Y:S01]  /*0310*/  MUFU.RCP R7, R11 ;  /* 0x0000000b00077308 */ /* 0x001e220000001000 */
[----:B------:R-:W-:-:S04]  /*0320*/  FSETP.GT.FTZ.AND P0, PT, R11, RZ, PT ;  /* 0x000000ff0b00720b */ /* 0x000fc80003f14000 */
[----:B0-----:R-:W-:Y:S02]  /*0330*/  FSEL R7, R7, RZ, P0 ;  /* 0x000000ff07077208 */ /* 0x001fe40000000000 */
[----:B--2---:R-:W-:Y:S01]  /*0340*/  ISETP.NE.AND P0, PT, R28, 0x1, PT ;  /* 0x000000011c00780c */ /* 0x004fe20003f05270 */
[----:B----4-:R-:W-:Y:S01]  /*0350*/  FADD.FTZ R13, -R5, R13 ;  /* 0x0000000d050d7221 */ /* 0x010fe20000010100 */
[----:B------:R-:W-:Y:S01]  /*0360*/  FADD.FTZ R14, -R6, R14 ;  /* 0x0000000e060e7221 */ /* 0x000fe20000010100 */
[-C--:B------:R-:W-:Y:S01]  /*0370*/  FMUL.FTZ R22, R22, R7.reuse ;  /* 0x0000000716167220 */ /* 0x080fe20000410000 */
[-C--:B------:R-:W-:Y:S01]  /*0380*/  FMUL.FTZ R24, R24, R7.reuse ;  /* 0x0000000718187220 */ /* 0x080fe20000410000 */
[----:B------:R-:W-:Y:S01]  /*0390*/  FMUL.FTZ R25, R10, R7 ;  /* 0x000000070a197220 */ /* 0x000fe20000410000 */
[----:B------:R-:W-:-:S07]  /*03a0*/  FADD.FTZ R7, -R4, R12 ;  /* 0x0000000c04077221 */ /* 0x000fce0000010100 */
[----:B------:R-:W-:Y:S05]  /*03b0*/  @P0 BRA `(.L_x_3) ;  /* 0x0000000000600947 */ /* 0x000fea0003800000 */
[----:B------:R-:W-:-:S04]  /*03c0*/  FMUL.FTZ R4, R13, R13 ;  /* 0x0000000d0d047220 */ /* 0x000fc80000410000 */
[----:B------:R-:W-:-:S04]  /*03d0*/  FFMA.FTZ R5, R7, R7, R4 ;  /* 0x0000000707057223 */ /* 0x000fc80000010004 */
[----:B------:R-:W-:-:S06]  /*03e0*/  FFMA.FTZ R5, R14, R14, R5 ;  /* 0x0000000e0e057223 */ /* 0x000fcc0000010005 */
[----:B------:R-:W0:Y:S08]  /*03f0*/  MUFU.SQRT R5, R5 ;  /* 0x0000000500057308 */ /* 0x000e300000002000 */
[----:B0-----:R-:W0:Y:S01]  /*0400*/  MUFU.RCP R4, R5 ;  /* 0x0000000500047308 */ /* 0x001e220000001000 */
[----:B------:R-:W-:-:S04]  /*0410*/  FSETP.GT.FTZ.AND P0, PT, R5, RZ, PT ;  /* 0x000000ff0500720b */ /* 0x000fc80003f14000 */
[----:B0-----:R-:W-:-:S05]  /*0420*/  FSEL R4, R4, RZ, P0 ;  /* 0x000000ff04047208 */ /* 0x001fca0000000000 */
[-C--:B------:R-:W-:Y:S01]  /*0430*/  FMUL.FTZ R13, R13, R4.reuse ;  /* 0x000000040d0d7220 */ /* 0x080fe20000410000 */
[-C--:B------:R-:W-:Y:S01]  /*0440*/  FMUL.FTZ R7, R7, R4.reuse ;  /* 0x0000000407077220 */ /* 0x080fe20000410000 */
[----:B------:R-:W-:Y:S02]  /*0450*/  FMUL.FTZ R14, R14, R4 ;  /* 0x000000040e0e7220 */ /* 0x000fe40000410000 */
[----:B------:R-:W-:Y:S01]  /*0460*/  FADD.FTZ R24, R24, R13 ;  /* 0x0000000d18187221 */ /* 0x000fe20000010000 */
[----:B------:R-:W-:Y:S01]  /*0470*/  FADD.FTZ R22, R22, R7 ;  /* 0x0000000716167221 */ /* 0x000fe20000010000 */
[----:B------:R-:W-:Y:S02]  /*0480*/  FADD.FTZ R25, R25, R14 ;  /* 0x0000000e19197221 */ /* 0x000fe40000010000 */
        /* <DEDUP_REMOVED lines=9> */
[----:B------:R-:W-:Y:S01]  /*0520*/  FMUL.FTZ R25, R25, R5 ;  /* 0x0000000519197220 */ /* 0x000fe20000410000 */
[----:B------:R-:W-:Y:S06]  /*0530*/  BRA `(.L_x_4) ;  /* 0x0000000000fc7947 */ /* 0x000fec0003800000 */
.L_x_3:
[----:B------:R-:W-:-:S04]  /*0540*/  IADD3 R8, PT, PT, R28, -0x2, RZ ;  /* 0xfffffffe1c087810 */ /* 0x000fc80007ffe0ff */
[----:B------:R-:W-:-:S13]  /*0550*/  ISETP.GT.U32.AND P0, PT, R8, 0x1, PT ;  /* 0x000000010800780c */ /* 0x000fda0003f04070 */
[----:B------:R-:W-:Y:S05]  /*0560*/  @P0 BRA `(.L_x_5) ;  /* 0x0000000000e00947 */ /* 0x000fea0003800000 */
[----:B------:R-:W2:Y:S02]  /*0570*/  LDG.E R9, desc[UR6][R26.64+0x4] ;  /* 0x000004061a097981 */ /* 0x000ea4000c1e1900 */
[----:B--2---:R-:W-:-:S04]  /*0580*/  ISETP.LT.U32.AND P0, PT, R9, UR5, PT ;  /* 0x0000000509007c0c */ /* 0x004fc8000bf01070 */
[----:B------:R-:W-:-:S13]  /*0590*/  ISETP.GE.AND P0, PT, R9, RZ, P0 ;  /* 0x000000ff0900720c */ /* 0x000fda0000706270 */
[----:B------:R-:W-:Y:S05]  /*05a0*/  @!P0 BRA `(.L_x_4) ;  /* 0x0000000000e08947 */ /* 0x000fea0003800000 */
[----:B------:R-:W-:-:S06]  /*05b0*/  IMAD.WIDE R8, R9, 0x10, R18 ;  /* 0x0000001009087825 */ /* 0x000fcc00078e0212 */
[----:B------:R-:W2:Y:S01]  /*05c0*/  LDG.E.128 R8, desc[UR6][R8.64] ;  /* 0x0000000608087981 */ /* 0x000ea2000c1e1d00 */
[----:B------:R-:W-:Y:S01]  /*05d0*/  FMUL.FTZ R12, R13, R13 ;  /* 0x0000000d0d0c7220 */ /* 0x000fe20000410000 */
[----:B------:R-:W-:-:S03]  /*05e0*/  ISETP.NE.AND P1, PT, R28, 0x2, PT ;  /* 0x000000021c00780c */ /* 0x000fc60003f25270 */
[----:B------:R-:W-:-:S04]  /*05f0*/  FFMA.FTZ R15, R7, R7, R12 ;  /* 0x00000007070f7223 */ /* 0x000fc8000001000c */
[----:B------:R-:W-:-:S06]  /*0600*/  FFMA.FTZ R15, R14, R14, R15 ;  /* 0x0000000e0e0f7223 */ /* 0x000fcc000001000f */
[----:B------:R-:W0:Y:S02]  /*0610*/  MUFU.SQRT R15, R15 ;  /* 0x0000000f000f7308 */ /* 0x000e240000002000 */
[----:B0-----:R-:W-:Y:S01]  /*0620*/  FSETP.GT.FTZ.AND P0, PT, R15, RZ, PT ;  /* 0x000000ff0f00720b */ /* 0x001fe20003f14000 */
[----:B--2---:R-:W-:Y:S01]  /*0630*/  FADD.FTZ R12, -R5, R9 ;  /* 0x00000009050c7221 */ /* 0x004fe20000010100 */
[----:B------:R-:W-:Y:S01]  /*0640*/  FADD.FTZ R4, -R4, R8 ;  /* 0x0000000804047221 */ /* 0x000fe20000010100 */
[----:B------:R-:W-:-:S03]  /*0650*/  FADD.FTZ R5, -R6, R10 ;  /* 0x0000000a06057221 */ /* 0x000fc60000010100 */
[----:B------:R-:W0:Y:S01]  /*0660*/  MUFU.RCP R9, R15 ;  /* 0x0000000f00097308 */ /* 0x000e220000001000 */
[----:B------:R-:W-:-:S04]  /*0670*/  FMUL.FTZ R11, R12, R12 ;  /* 0x0000000c0c0b7220 */ /* 0x000fc80000410000 */
[----:B------:R-:W-:-:S04]  /*0680*/  FFMA.FTZ R6, R4, R4, R11 ;  /* 0x0000000404067223 */ /* 0x000fc8000001000b */
[----:B------:R-:W-:-:S06]  /*0690*/  FFMA.FTZ R6, R5, R5, R6 ;  /* 0x0000000505067223 */ /* 0x000fcc0000010006 */
[----:B------:R-:W1:Y:S01]  /*06a0*/  MUFU.SQRT R6, R6 ;  /* 0x0000000600067308 */ /* 0x000e620000002000 */
[----:B0-----:R-:W-:-:S05]  /*06b0*/  FSEL R10, R9, RZ, P0 ;  /* 0x000000ff090a7208 */ /* 0x001fca0000000000 */
[-C--:B------:R-:W-:Y:S01]  /*06c0*/  FMUL.FTZ R7, R7, R10.reuse ;  /* 0x0000000a07077220 */ /* 0x080fe20000410000 */
[-C--:B------:R-:W-:Y:S01]  /*06d0*/  FMUL.FTZ R13, R13, R10.reuse ;  /* 0x0000000a0d0d7220 */ /* 0x080fe20000410000 */
[----:B------:R-:W-:Y:S01]  /*06e0*/  FMUL.FTZ R14, R14, R10 ;  /* 0x0000000a0e0e7220 */ /* 0x000fe20000410000 */
[----:B-1----:R-:W0:Y:S01]  /*06f0*/  MUFU.RCP R8, R6 ;  /* 0x0000000600087308 */ /* 0x002e220000001000 */
[----:B------:R-:W-:-:S04]  /*0700*/  FSETP.GT.FTZ.AND P0, PT, R6, RZ, PT ;  /* 0x000000ff0600720b */ /* 0x000fc80003f14000 */
[----:B0-----:R-:W-:-:S05]  /*0710*/  FSEL R8, R8, RZ, P0 ;  /* 0x000000ff08087208 */ /* 0x001fca0000000000 */
[-C--:B------:R-:W-:Y:S01]  /*0720*/  FFMA.FTZ R9, R4, R8.reuse, R7 ;  /* 0x0000000804097223 */ /* 0x080fe20000010007 */
[-C--:B------:R-:W-:Y:S01]  /*0730*/  FFMA.FTZ R12, R12, R8.reuse, R13 ;  /* 0x000000080c0c7223 */ /* 0x080fe2000001000d */
[----:B------:R-:W-:Y:S01]  /*0740*/  FFMA.FTZ R11, R5, R8, R14 ;  /* 0x00000008050b7223 */ /* 0x000fe2000001000e */
[----:B------:R-:W-:Y:S06]  /*0750*/  @P1 BRA `(.L_x_6) ;  /* 0x00000000002c1947 */ /* 0x000fec0003800000 */
        /* <DEDUP_REMOVED lines=11> */
.L_x_6:
        /* <DEDUP_REMOVED lines=14> */
.L_x_5:
[----:B------:R-:W-:-:S13]  /*08f0*/  ISETP.GT.AND P0, PT, R28, 0x3, PT ;  /* 0x000000031c00780c */ /* 0x000fda0003f04270 */
[----:B------:R-:W-:Y:S02]  /*0900*/  @P0 MOV R7, 0x3dcccccd ;  /* 0x3dcccccd00070802 */ /* 0x000fe40000000f00 */
[----:B------:R-:W-:Y:S02]  /*0910*/  @P0 MOV R13, 0x3dcccccd ;  /* 0x3dcccccd000d0802 */ /* 0x000fe40000000f00 */
[----:B------:R-:W-:-:S07]  /*0920*/  @P0 MOV R14, 0x3dcccccd ;  /* 0x3dcccccd000e0802 */ /* 0x000fce0000000f00 */
.L_x_4:
[----:B------:R-:W-:Y:S05]  /*0930*/  BSYNC.RECONVERGENT B1 ;  /* 0x0000000000017941 */ /* 0x000fea0003800200 */
.L_x_2:
[----:B------:R-:W-:-:S05]  /*0940*/  LEA R5, R20, R20, 0x1 ;  /* 0x0000001414057211 */ /* 0x000fca00078e08ff */
[----:B------:R-:W-:-:S05]  /*0950*/  IMAD.WIDE.U32 R4, R5, 0x4, R16 ;  /* 0x0000000405047825 */ /* 0x000fca00078e0010 */
[----:B------:R-:W2:Y:S04]  /*0960*/  LDG.E R27, desc[UR6][R4.64+0x4] ;  /* 0x00000406041b7981 */ /* 0x000ea8000c1e1900 */
[----:B------:R-:W3:Y:S04]  /*0970*/  LDG.E R6, desc[UR6][R4.64] ;  /* 0x0000000604067981 */ /* 0x000ee8000c1e1900 */
[----:B------:R-:W4:Y:S01]  /*0980*/  LDG.E R15, desc[UR6][R4.64+0x8] ;  /* 0x00000806040f7981 */ /* 0x000f22000c1e1900 */
[----:B------:R-:W-:-:S04]  /*0990*/  FMUL.FTZ R9, R24, R13 ;  /* 0x0000000d18097220 */ /* 0x000fc80000410000 */
[----:B------:R-:W-:-:S04]  /*09a0*/  FFMA.FTZ R8, R22, R7, R9 ;  /* 0x0000000716087223 */ /* 0x000fc80000010009 */
[----:B------:R-:W-:-:S04]  /*09b0*/  FFMA.FTZ R8, R25, R14, R8 ;  /* 0x0000000e19087223 */ /* 0x000fc80000010008 */
[-C--:B------:R-:W-:Y:S01]  /*09c0*/  FFMA.FTZ R13, -R24, R8.reuse, R13 ;  /* 0x00000008180d7223 */ /* 0x080fe2000001010d */
[-C--:B------:R-:W-:Y:S01]  /*09d0*/  FFMA.FTZ R7, -R22, R8.reuse, R7 ;  /* 0x0000000816077223 */ /* 0x080fe20000010107 */
[----:B------:R-:W-:Y:S02]  /*09e0*/  FFMA.FTZ R8, -R25, R8, R14 ;  /* 0x0000000819087223 */ /* 0x000fe4000001010e */
[----:B------:R-:W-:-:S04]  /*09f0*/  FMUL.FTZ R10, R13, R13 ;  /* 0x0000000d0d0a7220 */ /* 0x000fc80000410000 */
[----:B------:R-:W-:-:S04]  /*0a00*/  FFMA.FTZ R9, R7, R7, R10 ;  /* 0x0000000707097223 */ /* 0x000fc8000001000a */
[----:B------:R-:W-:-:S06]  /*0a10*/  FFMA.FTZ R9, R8, R8, R9 ;  /* 0x0000000808097223 */ /* 0x000fcc0000010009 */
[----:B------:R-:W0:Y:S08]  /*0a20*/  MUFU.SQRT R9, R9 ;  /* 0x0000000900097308 */ /* 0x000e300000002000 */
[----:B0-----:R-:W0:Y:S01]  /*0a30*/  MUFU.RCP R10, R9 ;  /* 0x00000009000a7308 */ /* 0x001e220000001000 */
[----:B------:R-:W-:-:S04]  /*0a40*/  FSETP.GT.FTZ.AND P0, PT, R9, RZ, PT ;  /* 0x000000ff0900720b */ /* 0x000fc80003f14000 */
[----:B0-----:R-:W-:Y:S02]  /*0a50*/  FSEL R10, R10, RZ, P0 ;  /* 0x000000ff0a0a7208 */ /* 0x001fe40000000000 */
[----:B------:R-:W-:-:S03]  /*0a60*/  ISETP.GT.U32.AND P0, PT, R28, 0x4, PT ;  /* 0x000000041c00780c */ /* 0x000fc60003f04070 */
[-C--:B------:R-:W-:Y:S01]  /*0a70*/  FMUL.FTZ R11, R8, R10.reuse ;  /* 0x0000000a080b7220 */ /* 0x080fe20000410000 */
[-C--:B------:R-:W-:Y:S01]  /*0a80*/  FMUL.FTZ R13, R13, R10.reuse ;  /* 0x0000000a0d0d7220 */ /* 0x080fe20000410000 */
[----:B------:R-:W-:Y:S02]  /*0a90*/  FMUL.FTZ R8, R7, R10 ;  /* 0x0000000a07087220 */ /* 0x000fe40000410000 */
[----:B------:R-:W-:Y:S01]  /*0aa0*/  FMUL.FTZ R10, R22, R11 ;  /* 0x0000000b160a7220 */ /* 0x000fe20000410000 */
[C---:B------:R-:W-:Y:S01]  /*0ab0*/  FMUL.FTZ R7, R25.reuse, R13 ;  /* 0x0000000d19077220 */ /* 0x040fe20000410000 */
[CC--:B------:R-:W-:Y:S02]  /*0ac0*/  FMUL.FTZ R29, R24.reuse, R8.reuse ;  /* 0x00000008181d7220 */ /* 0x0c0fe40000410000 */
[----:B------:R-:W-:Y:S01]  /*0ad0*/  FFMA.FTZ R10, R25, R8, -R10 ;  /* 0x00000008190a7223 */ /* 0x000fe2000001080a */
[----:B------:R-:W-:Y:S01]  /*0ae0*/  FFMA.FTZ R12, R24, R11, -R7 ;  /* 0x0000000b180c7223 */ /* 0x000fe20000010807 */
[----:B------:R-:W-:Y:S01]  /*0af0*/  FFMA.FTZ R9, R22, R13, -R29 ;  /* 0x0000000d16097223 */ /* 0x000fe2000001081d */
[----:B------:R-:W-:-:S02]  /*0b00*/  @P0 CS2R R12, SRZ ;  /* 0x00000000000c0805 */ /* 0x000fc4000001ff00 */
[----:B------:R-:W-:Y:S02]  /*0b10*/  @P0 MOV R10, 0x3f800000 ;  /* 0x3f800000000a0802 */ /* 0x000fe40000000f00 */
[----:B------:R-:W-:Y:S02]  /*0b20*/  @P0 MOV R9, RZ ;  /* 0x000000ff00090202 */ /* 0x000fe40000000f00 */
[----:B------:R-:W-:Y:S02]  /*0b30*/  @P0 MOV R8, 0x3f800000 ;  /* 0x3f80000000080802 */ /* 0x000fe40000000f00 */
[----:B------:R-:W-:Y:S02]  /*0b40*/  @P0 MOV R11, RZ ;  /* 0x000000ff000b0202 */ /* 0x000fe40000000f00 */
[----:B------:R-:W-:Y:S02]  /*0b50*/  @P0 MOV R22, RZ ;  /* 0x000000ff00160202 */ /* 0x000fe40000000f00 */
[----:B------:R-:W-:-:S02]  /*0b60*/  @P0 MOV R24, RZ ;  /* 0x000000ff00180202 */ /* 0x000fc40000000f00 */
[----:B------:R-:W-:Y:S02]  /*0b70*/  @P0 MOV R25, 0x3f800000 ;  /* 0x3f80000000190802 */ /* 0x000fe40000000f00 */
[----:B------:R-:W-:Y:S01]  /*0b80*/  LEA R29, R20, R20, 0x3 ;  /* 0x00000014141d7211 */ /* 0x000fe200078e18ff */
[C---:B--2---:R-:W-:Y:S01]  /*0b90*/  FMUL.FTZ R7, R27.reuse, R12 ;  /* 0x0000000c1b077220 */ /* 0x044fe20000410000 */
[C---:B------:R-:W-:Y:S01]  /*0ba0*/  FMUL.FTZ R26, R27.reuse, R10 ;  /* 0x0000000a1b1a7220 */ /* 0x040fe20000410000 */
[----:B------:R-:W-:Y:S02]  /*0bb0*/  FMUL.FTZ R28, R27, R9 ;  /* 0x000000091b1c7220 */ /* 0x000fe40000410000 */
[C---:B---3--:R-:W-:Y:S01]  /*0bc0*/  FFMA.FTZ R14, R6.reuse, R8, R7 ;  /* 0x00000008060e7223 */ /* 0x048fe20000010007 */
[C---:B------:R-:W-:Y:S01]  /*0bd0*/  FFMA.FTZ R7, R6.reuse, R13, R26 ;  /* 0x0000000d06077223 */ /* 0x040fe2000001001a */
[----:B------:R-:W-:Y:S02]  /*0be0*/  FFMA.FTZ R28, R6, R11, R28 ;  /* 0x0000000b061c7223 */ /* 0x000fe4000001001c */
[C---:B----4-:R-:W-:Y:S01]  /*0bf0*/  FFMA.FTZ R27, R15.reuse, R22, R14 ;  /* 0x000000160f1b7223 */ /* 0x050fe2000001000e */
[C---:B------:R-:W-:Y:S01]  /*0c00*/  FFMA.FTZ R33, R15.reuse, R24, R7 ;  /* 0x000000180f217223 */ /* 0x040fe20000010007 */
[----:B------:R-:W-:Y:S01]  /*0c10*/  FFMA.FTZ R37, R15, R25, R28 ;  /* 0x000000190f257223 */ /* 0x000fe2000001001c */
[----:B------:R-:W-:-:S02]  /*0c20*/  IMAD.WIDE.U32 R6, R29, 0x4, R2 ;  /* 0x000000041d067825 */ /* 0x000fc400078e0002 */
[----:B------:R0:W-:Y:S04]  /*0c30*/  STG.E desc[UR6][R4.64], R27 ;  /* 0x0000001b04007986 */ /* 0x0001e8000c101906 */
[----:B------:R1:W-:Y:S04]  /*0c40*/  STG.E desc[UR6][R4.64+0x4], R33 ;  /* 0x0000042104007986 */ /* 0x0003e8000c101906 */
[----:B------:R2:W-:Y:S04]  /*0c50*/  STG.E desc[UR6][R4.64+0x8], R37 ;  /* 0x0000082504007986 */ /* 0x0005e8000c101906 */
[----:B------:R-:W1:Y:S04]  /*0c60*/  LDG.E R30, desc[UR6][R6.64+0x4] ;  /* 0x00000406061e7981 */ /* 0x000e68000c1e1900 */
[----:B------:R-:W3:Y:S04]  /*0c70*/  LDG.E R35, desc[UR6][R6.64+0x10] ;  /* 0x0000100606237981 */ /* 0x000ee8000c1e1900 */
[----:B------:R-:W4:Y:S04]  /*0c80*/  LDG.E R28, desc[UR6][R6.64] ;  /* 0x00000006061c7981 */ /* 0x000f28000c1e1900 */
[----:B------:R-:W5:Y:S04]  /*0c90*/  LDG.E R26, desc[UR6][R6.64+0xc] ;  /* 0x00000c06061a7981 */ /* 0x000f68000c1e1900 */
[----:B------:R-:W5:Y:S04]  /*0ca0*/  LDG.E R31, desc[UR6][R6.64+0x8] ;  /* 0x00000806061f7981 */ /* 0x000f68000c1e1900 */
[----:B------:R-:W5:Y:S04]  /*0cb0*/  LDG.E R29, desc[UR6][R6.64+0x14] ;  /* 0x00001406061d7981 */ /* 0x000f68000c1e1900 */
[----:B------:R-:W5:Y:S04]  /*0cc0*/  LDG.E R15, desc[UR6][R6.64+0x1c] ;  /* 0x00001c06060f7981 */ /* 0x000f68000c1e1900 */
[----:B------:R-:W5:Y:S04]  /*0cd0*/  LDG.E R14, desc[UR6][R6.64+0x18] ;  /* 0x00001806060e7981 */ /* 0x000f68000c1e1900 */
[----:B0-----:R-:W5:Y:S01]  /*0ce0*/  LDG.E R27, desc[UR6][R6.64+0x20] ;  /* 0x00002006061b7981 */ /* 0x001f62000c1e1900 */
[C---:B-1----:R-:W-:Y:S01]  /*0cf0*/  FMUL.FTZ R33, R30.reuse, R9 ;  /* 0x000000091e217220 */ /* 0x042fe20000410000 */
[C---:B------:R-:W-:Y:S01]  /*0d00*/  FMUL.FTZ R32, R30.reuse, R10 ;  /* 0x0000000a1e207220 */ /* 0x040fe20000410000 */
[-C--:B--2---:R-:W-:Y:S01]  /*0d10*/  FMUL.FTZ R37, R30, R12.reuse ;  /* 0x0000000c1e257220 */ /* 0x084fe20000410000 */
[C---:B---3--:R-:W-:Y:S01]  /*0d20*/  FMUL.FTZ R5, R35.reuse, R12 ;  /* 0x0000000c23057220 */ /* 0x048fe20000410000 */
[C---:B----4-:R-:W-:Y:S01]  /*0d30*/  FFMA.FTZ R4, R28.reuse, R11, R33 ;  /* 0x0000000b1c047223 */ /* 0x050fe20000010021 */
[C---:B------:R-:W-:Y:S01]  /*0d40*/  FFMA.FTZ R33, R28.reuse, R13, R32 ;  /* 0x0000000d1c217223 */ /* 0x040fe20000010020 */
[----:B------:R-:W-:Y:S01]  /*0d50*/  FFMA.FTZ R32, R28, R8, R37 ;  /* 0x000000081c207223 */ /* 0x000fe20000010025 */
[C---:B------:R-:W-:Y:S01]  /*0d60*/  FMUL.FTZ R28, R35.reuse, R10 ;  /* 0x0000000a231c7220 */ /* 0x040fe20000410000 */
[C---:B-----5:R-:W-:Y:S01]  /*0d70*/  FFMA.FTZ R30, R26.reuse, R8, R5 ;  /* 0x000000081a1e7223 */ /* 0x060fe20000010005 */
[----:B------:R-:W-:Y:S01]  /*0d80*/  FMUL.FTZ R37, R35, R9 ;  /* 0x0000000923257220 */ /* 0x000fe20000410000 */
[C---:B------:R-:W-:Y:S01]  /*0d90*/  FFMA.FTZ R4, R31.reuse, R25, R4 ;  /* 0x000000191f047223 */ /* 0x040fe20000010004 */
[C---:B------:R-:W-:Y:S01]  /*0da0*/  FFMA.FTZ R5, R31.reuse, R24, R33 ;  /* 0x000000181f057223 */ /* 0x040fe20000010021 */
[-C--:B------:R-:W-:Y:S01]  /*0db0*/  FFMA.FTZ R31, R31, R22.reuse, R32 ;  /* 0x000000161f1f7223 */ /* 0x080fe20000010020 */
[C---:B------:R-:W-:Y:S01]  /*0dc0*/  FFMA.FTZ R33, R26.reuse, R13, R28 ;  /* 0x0000000d1a217223 */ /* 0x040fe2000001001c */
[----:B------:R-:W-:Y:S01]  /*0dd0*/  FFMA.FTZ R32, R26, R11, R37 ;  /* 0x0000000b1a207223 */ /* 0x000fe20000010025 */
[----:B------:R-:W-:Y:S01]  /*0de0*/  FFMA.FTZ R30, R29, R22, R30 ;  /* 0x000000161d1e7223 */ /* 0x000fe2000001001e */
[----:B------:R-:W-:Y:S01]  /*0df0*/  FMUL.FTZ R35, R31, R8 ;  /* 0x000000081f237220 */ /* 0x000fe20000410000 */
[----:B------:R-:W-:Y:S01]  /*0e00*/  FFMA.FTZ R33, R29, R24, R33 ;  /* 0x000000181d217223 */ /* 0x000fe20000010021 */
[----:B------:R-:W-:Y:S01]  /*0e10*/  FMUL.FTZ R28, R5, R13 ;  /* 0x0000000d051c7220 */ /* 0x000fe20000410000 */
[----:B------:R-:W-:Y:S01]  /*0e20*/  FFMA.FTZ R31, R29, R25, R32 ;  /* 0x000000191d1f7223 */ /* 0x000fe20000010020 */
[----:B------:R-:W-:Y:S01]  /*0e30*/  FMUL.FTZ R26, R4, R11 ;  /* 0x0000000b041a7220 */ /* 0x000fe20000410000 */
[----:B------:R-:W-:Y:S01]  /*0e40*/  FFMA.FTZ R29, R30, R12, R35 ;  /* 0x0000000c1e1d7223 */ /* 0x000fe20000010023 */
[----:B------:R-:W-:Y:S01]  /*0e50*/  FMUL.FTZ R30, R4, R13 ;  /* 0x0000000d041e7220 */ /* 0x000fe20000410000 */
[-C--:B------:R-:W-:Y:S01]  /*0e60*/  FFMA.FTZ R35, R33, R10.reuse, R28 ;  /* 0x0000000a21237223 */ /* 0x080fe2000001001c */
[CC--:B------:R-:W-:Y:S01]  /*0e70*/  FMUL.FTZ R37, R15.reuse, R9.reuse ;  /* 0x000000090f257220 */ /* 0x0c0fe20000410000 */
[C---:B------:R-:W-:Y:S01]  /*0e80*/  FMUL.FTZ R28, R15.reuse, R10 ;  /* 0x0000000a0f1c7220 */ /* 0x040fe20000410000 */
[----:B------:R-:W-:Y:S01]  /*0e90*/  FMUL.FTZ R15, R15, R12 ;  /* 0x0000000c0f0f7220 */ /* 0x000fe20000410000 */
[C---:B------:R-:W-:Y:S01]  /*0ea0*/  FFMA.FTZ R26, R31.reuse, R9, R26 ;  /* 0x000000091f1a7223 */ /* 0x040fe2000001001a */
[----:B------:R-:W-:Y:S01]  /*0eb0*/  FFMA.FTZ R9, R31, R10, R30 ;  /* 0x0000000a1f097223 */ /* 0x000fe2000001001e */
[----:B------:R-:W-:Y:S01]  /*0ec0*/  FFMA.FTZ R10, R14, R11, R37 ;  /* 0x0000000b0e0a7223 */ /* 0x000fe20000010025 */
[-C--:B------:R-:W-:Y:S01]  /*0ed0*/  FMUL.FTZ R30, R5, R8.reuse ;  /* 0x00000008051e7220 */ /* 0x080fe20000410000 */
[-C--:B------:R-:W-:Y:S01]  /*0ee0*/  FMUL.FTZ R32, R4, R8.reuse ;  /* 0x0000000804207220 */ /* 0x080fe20000410000 */
[C---:B------:R-:W-:Y:S01]  /*0ef0*/  FFMA.FTZ R15, R14.reuse, R8, R15 ;  /* 0x000000080e0f7223 */ /* 0x040fe2000001000f */
[----:B------:R-:W-:Y:S01]  /*0f00*/  FFMA.FTZ R13, R14, R13, R28 ;  /* 0x0000000d0e0d7223 */ /* 0x000fe2000001001c */
[-C--:B------:R-:W-:Y:S01]  /*0f10*/  FFMA.FTZ R5, R27, R25.reuse, R10 ;  /* 0x000000191b057223 */ /* 0x080fe2000001000a */
[----:B------:R-:W-:Y:S01]  /*0f20*/  FFMA.FTZ R33, R33, R12, R30 ;  /* 0x0000000c21217223 */ /* 0x000fe2000001001e */
[C---:B------:R-:W-:Y:S01]  /*0f30*/  FFMA.FTZ R8, R27.reuse, R22, R15 ;  /* 0x000000161b087223 */ /* 0x040fe2000001000f */
[----:B------:R-:W-:Y:S01]  /*0f40*/  FFMA.FTZ R4, R27, R24, R13 ;  /* 0x000000181b047223 */ /* 0x000fe2000001000d */
[----:B------:R-:W-:Y:S01]  /*0f50*/  FFMA.FTZ R32, R31, R12, R32 ;  /* 0x0000000c1f207223 */ /* 0x000fe20000010020 */
[C---:B------:R-:W-:Y:S01]  /*0f60*/  FFMA.FTZ R25, R5.reuse, R25, R26 ;  /* 0x0000001905197223 */ /* 0x040fe2000001001a */
[C---:B------:R-:W-:Y:S01]  /*0f70*/  FFMA.FTZ R9, R5.reuse, R24, R9 ;  /* 0x0000001805097223 */ /* 0x040fe20000010009 */
[----:B------:R-:W-:Y:S01]  /*0f80*/  FFMA.FTZ R29, R8, R22, R29 ;  /* 0x00000016081d7223 */ /* 0x000fe2000001001d */
[C---:B------:R-:W-:Y:S01]  /*0f90*/  FFMA.FTZ R35, R4.reuse, R24, R35 ;  /* 0x0000001804237223 */ /* 0x040fe20000010023 */
[-C--:B------:R-:W-:Y:S01]  /*0fa0*/  FFMA.FTZ R33, R4, R22.reuse, R33 ;  /* 0x0000001604217223 */ /* 0x080fe20000010021 */
[----:B------:R-:W-:Y:S01]  /*0fb0*/  FFMA.FTZ R5, R5, R22, R32 ;  /* 0x0000001605057223 */ /* 0x000fe20000010020 */
[----:B------:R0:W-:Y:S04]  /*0fc0*/  STG.E desc[UR6][R6.64+0x20], R25 ;  /* 0x0000201906007986 */ /* 0x0001e8000c101906 */
[----:B------:R0:W-:Y:S04]  /*0fd0*/  STG.E desc[UR6][R6.64], R29 ;  /* 0x0000001d06007986 */ /* 0x0001e8000c101906 */
[----:B------:R0:W-:Y:S04]  /*0fe0*/  STG.E desc[UR6][R6.64+0x10], R35 ;  /* 0x0000102306007986 */ /* 0x0001e8000c101906 */
[----:B------:R0:W-:Y:S04]  /*0ff0*/  STG.E desc[UR6][R6.64+0x4], R33 ;  /* 0x0000042106007986 */ /* 0x0001e8000c101906 */
[----:B------:R0:W-:Y:S04]  /*1000*/  STG.E desc[UR6][R6.64+0xc], R33 ;  /* 0x00000c2106007986 */ /* 0x0001e8000c101906 */
[----:B------:R0:W-:Y:S04]  /*1010*/  STG.E desc[UR6][R6.64+0x8], R5 ;  /* 0x0000080506007986 */ /* 0x0001e8000c101906 */
[----:B------:R0:W-:Y:S04]  /*1020*/  STG.E desc[UR6][R6.64+0x18], R5 ;  /* 0x0000180506007986 */ /* 0x0001e8000c101906 */
[----:B------:R0:W-:Y:S04]  /*1030*/  STG.E desc[UR6][R6.64+0x14], R9 ;  /* 0x0000140906007986 */ /* 0x0001e8000c101906 */
[----:B------:R0:W-:Y:S02]  /*1040*/  STG.E desc[UR6][R6.64+0x1c], R9 ;  /* 0x00001c0906007986 */ /* 0x0001e4000c101906 */
.L_x_1:
[----:B------:R-:W-:Y:S05]  /*1050*/  BSYNC.RECONVERGENT B0 ;  /* 0x0000000000007941 */ /* 0x000fea0003800200 */
.L_x_0:
[----:B------:R-:W-:Y:S01]  /*1060*/  IADD3 R20, PT, PT, R23, R20, RZ ;  /* 0x0000001417147210 */ /* 0x000fe20007ffe0ff */
[----:B------:R-:W-:Y:S01]  /*1070*/  UMOV UR4, URZ ;  /* 0x000000ff00047c82 */ /* 0x000fe20008000000 */
[----:B------:R-:W-:Y:S02]  /*1080*/  MOV R4, R0 ;  /* 0x0000000000047202 */ /* 0x000fe40000000f00 */
[----:B------:R-:W-:Y:S02]  /*1090*/  ISETP.GE.U32.AND P0, PT, R20, UR5, PT ;  /* 0x0000000514007c0c */ /* 0x000fe4000bf06070 */
[----:B0-----:R-:W-:-:S03]  /*10a0*/  MOV R5, R21 ;  /* 0x0000001500057202 */ /* 0x001fc60000000f00 */
[----:B------:R-:W-:-:S05]  /*10b0*/  IMAD.WIDE.U32 R4, R23, 0x10, R4 ;  /* 0x0000001017047825 */ /* 0x000fca00078e0004 */
[----:B------:R-:W-:Y:S02]  /*10c0*/  IADD3 R21, PT, PT, R5, UR4, RZ ;  /* 0x0000000405157c10 */ /* 0x000fe4000fffe0ff */
[----:B------:R-:W-:Y:S01]  /*10d0*/  MOV R0, R4 ;  /* 0x0000000400007202 */ /* 0x000fe20000000f00 */
[----:B------:R-:W-:Y:S06]  /*10e0*/  @!P0 BRA `(.L_x_7) ;  /* 0xfffffff000248947 */ /* 0x000fec000383ffff */
[----:B------:R-:W-:Y:S05]  /*10f0*/  EXIT ;  /* 0x000000000000794d */ /* 0x000fea0003800000 */
.L_x_8:
[----:B------:R-:W-:-:S00]  /*1100*/  BRA `(.L_x_8) ;  /* 0xfffffffc00fc7947 */ /* 0x000fc0000383ffff */
[----:B------:R-:W-:-:S00]  /*1110*/  NOP ;  /* 0x0000000000007918 */ /* 0x000fc00000000000 */
        /* <DEDUP_REMOVED lines=14> */
.L_x_13:


//--------------------- .text._Z30kCudaComputeCheckChiral_kernelv --------------------------
	.section	.text._Z30kCudaComputeCheckChiral_kernelv,"ax",@progbits
	.align	128
.text._Z30kCudaComputeCheckChiral_kernelv:
        .type           _Z30kCudaComputeCheckChiral_kernelv,@function
        .size           _Z30kCudaComputeCheckChiral_kernelv,(.L_x_14 - _Z30kCudaComputeCheckChiral_kernelv)
        .other          _Z30kCudaComputeCheckChiral_kernelv,@"STO_CUDA_ENTRY STV_DEFAULT"
_Z30kCudaComputeCheckChiral_kernelv:
        /* <DEDUP_REMOVED lines=9> */
[----:B---3--:R-:W-:-:S13]  /*0090*/  ISETP.GE.AND P0, PT, R4, UR5, PT ;  /* 0x0000000504007c0c */ /* 0x008fda000bf06270 */
        /* <DEDUP_REMOVED lines=14> */
.L_x_11:
[----:B------:R-:W-:-:S04]  /*0180*/  IADD3 R4, P0, PT, R0, UR8, RZ ;  /* 0x0000000800047c10 */ /* 0x000fc8000ff1e0ff */
[----:B------:R-:W-:-:S05]  /*0190*/  IADD3.X R5, PT, PT, R25, UR9, RZ, P0, !PT ;  /* 0x0000000919057c10 */ /* 0x000fca00087fe4ff */
[----:B-1----:R-:W2:Y:S01]  /*01a0*/  LDG.E R6, desc[UR6][R4.64+0xc] ;  /* 0x00000c0604067981 */ /* 0x002ea2000c1e1900 */
[----:B------:R-:W-:Y:S01]  /*01b0*/  BSSY.RECONVERGENT B0, `(.L_x_9) ;  /* 0x000003d000007945 */ /* 0x000fe20003800200 */
[----:B--2---:R-:W-:-:S13]  /*01c0*/  ISETP.NE.AND P0, PT, R6, RZ, PT ;  /* 0x000000ff0600720c */ /* 0x004fda0003f05270 */
[----:B------:R-:W-:Y:S05]  /*01d0*/  @!P0 BRA `(.L_x_10) ;  /* 0x0000000000e88947 */ /* 0x000fea0003800000 */
[----:B------:R-:W2:Y:S02]  /*01e0*/  LDG.E R9, desc[UR6][R4.64] ;  /* 0x0000000604097981 */ /* 0x000ea4000c1e1900 */
[----:B--2---:R-:W-:-:S13]  /*01f0*/  ISETP.GE.AND P0, PT, R9, RZ, PT ;  /* 0x000000ff0900720c */ /* 0x004fda0003f06270 */
[----:B------:R-:W-:Y:S05]  /*0200*/  @!P0 BRA `(.L_x_10) ;  /* 0x0000000000dc8947 */ /* 0x000fea0003800000 */
[----:B------:R-:W2:Y:S02]  /*0210*/  LDG.E R7, desc[UR6][R4.64+0x4] ;  /* 0x0000040604077981 */ /* 0x000ea4000c1e1900 */
[----:B--2---:R-:W-:-:S13]  /*0220*/  ISETP.GE.AND P0, PT, R7, RZ, PT ;  /* 0x000000ff0700720c */ /* 0x004fda0003f06270 */
[----:B------:R-:W-:Y:S05]  /*0230*/  @!P0 BRA `(.L_x_10) ;  /* 0x0000000000d08947 */ /* 0x000fea0003800000 */
[----:B------:R-:W2:Y:S02]  /*0240*/  LDG.E R17, desc[UR6][R4.64+0x8] ;  /* 0x0000080604117981 */ /* 0x000ea4000c1e1900 */
[----:B--2---:R-:W-:-:S13]  /*0250*/  ISETP.GE.AND P0, PT, R17, RZ, PT ;  /* 0x000000ff1100720c */ /* 0x004fda0003f06270 */
[----:B------:R-:W-:Y:S05]  /*0260*/  @!P0 BRA `(.L_x_10) ;  /* 0x0000000000c48947 */ /* 0x000fea0003800000 */
[----:B------:R-:W-:Y:S01]  /*0270*/  IADD3 R12, P0, PT, R0, UR10, RZ ;  /* 0x0000000a000c7c10 */ /* 0x000fe2000ff1e0ff */
[----:B---3--:R-:W-:-:S03]  /*0280*/  IMAD.WIDE R4, R7, 0x10, R22 ;  /* 0x0000001007047825 */ /* 0x008fc600078e0216 */
[----:B------:R-:W-:Y:S01]  /*0290*/  IADD3.X R13, PT, PT, R25, UR11, RZ, P0, !PT ;  /* 0x0000000b190d7c10 */ /* 0x000fe200087fe4ff */
[--C-:B------:R-:W-:Y:S02]  /*02a0*/  IMAD.WIDE R8, R9, 0x10, R22.reuse ;  /* 0x0000001009087825 */ /* 0x100fe400078e0216 */
[----:B------:R-:W2:Y:S02]  /*02b0*/  LDG.E.128 R4, desc[UR6][R4.64] ;  /* 0x0000000604047981 */ /* 0x000ea4000c1e1d00 */
[----:B------:R-:W-:Y:S02]  /*02c0*/  IMAD.WIDE R16, R17, 0x10, R22 ;  /* 0x0000001011107825 */ /* 0x000fe400078e0216 */
[----:B------:R-:W2:Y:S04]  /*02d0*/  LDG.E.128 R8, desc[UR6][R8.64] ;  /* 0x0000000608087981 */ /* 0x000ea8000c1e1d00 */
[----:B------:R-:W3:Y:S04]  /*02e0*/  LDG.E.128 R12, desc[UR6][R12.64] ;  /* 0x000000060c0c7981 */ /* 0x000ee8000c1e1d00 */
[----:B------:R-:W4:Y:S01]  /*02f0*/  LDG.E.128 R16, desc[UR6][R16.64] ;  /* 0x0000000610107981 */ /* 0x000f22000c1e1d00 */
[C---:B--2---:R-:W-:Y:S01]  /*0300*/  FADD.FTZ R10, -R6.reuse, R10 ;  /* 0x0000000a060a7221 */ /* 0x044fe20000010100 */
[C---:B------:R-:W-:Y:S01]  /*0310*/  FADD.FTZ R11, -R5.reuse, R9 ;  /* 0x00000009050b7221 */ /* 0x040fe20000010100 */
[----:B---3--:R-:W-:Y:S01]  /*0320*/  FADD.FTZ R7, -R5, R13 ;  /* 0x0000000d05077221 */ /* 0x008fe20000010100 */
[----:B------:R-:W-:Y:S01]  /*0330*/  FADD.FTZ R14, -R6, R14 ;  /* 0x0000000e060e7221 */ /* 0x000fe20000010100 */
[----:B------:R-:W-:Y:S01]  /*0340*/  FADD.FTZ R9, -R4, R12 ;  /* 0x0000000c04097221 */ /* 0x000fe20000010100 */
[----:B----4-:R-:W-:Y:S01]  /*0350*/  FADD.FTZ R18, -R6, R18 ;  /* 0x0000001206127221 */ /* 0x010fe20000010100 */
[----:B------:R-:W-:Y:S01]  /*0360*/  FMUL.FTZ R15, R7, R10 ;  /* 0x0000000a070f7220 */ /* 0x000fe20000410000 */
[----:B------:R-:W-:Y:S01]  /*0370*/  FADD.FTZ R5, -R5, R17 ;  /* 0x0000001105057221 */ /* 0x000fe20000010100 */
[----:B------:R-:W-:Y:S01]  /*0380*/  FADD.FTZ R6, -R4, R16 ;  /* 0x0000001004067221 */ /* 0x000fe20000010100 */
[-C--:B------:R-:W-:Y:S01]  /*0390*/  FMUL.FTZ R26, R18, R11.reuse ;  /* 0x0000000b121a7220 */ /* 0x080fe20000410000 */
[C---:B------:R-:W-:Y:S01]  /*03a0*/  FFMA.FTZ R15, R14.reuse, R11, -R15 ;  /* 0x0000000b0e0f7223 */ /* 0x040fe2000001080f */
[----:B------:R-:W-:-:S02]  /*03b0*/  FMUL.FTZ R14, R14, R5 ;  /* 0x000000050e0e7220 */ /* 0x000fc40000410000 */
[----:B------:R-:W-:Y:S01]  /*03c0*/  FFMA.FTZ R26, R5, R10, -R26 ;  /* 0x0000000a051a7223 */ /* 0x000fe2000001081a */
[----:B------:R-:W-:Y:S01]  /*03d0*/  FMUL.FTZ R6, R15, R6 ;  /* 0x000000060f067220 */ /* 0x000fe20000410000 */
[----:B------:R-:W-:Y:S01]  /*03e0*/  FFMA.FTZ R14, R7, R18, -R14 ;  /* 0x00000012070e7223 */ /* 0x000fe2000001080e */
[----:B------:R-:W-:Y:S02]  /*03f0*/  FADD.FTZ R5, -R4, R8 ;  /* 0x0000000804057221 */ /* 0x000fe40000010100 */
[----:B------:R-:W-:-:S04]  /*0400*/  FFMA.FTZ R6, R9, R26, R6 ;  /* 0x0000001a09067223 */ /* 0x000fc80000010006 */
[----:B------:R-:W-:-:S06]  /*0410*/  FFMA.FTZ R5, R5, R14, R6 ;  /* 0x0000000e05057223 */ /* 0x000fcc0000010006 */
[----:B------:R-:W0:Y:S02]  /*0420*/  F2F.F64.F32 R4, R5 ;  /* 0x0000000500047310 */ /* 0x000e240000201800 */
[----:B0-----:R-:W-:-:S14]  /*0430*/  DSETP.GEU.AND P0, PT, R4, RZ, PT ;  /* 0x000000ff0400722a */ /* 0x001fdc0003f0e000 */
[----:B------:R-:W-:Y:S05]  /*0440*/  @P0 BRA `(.L_x_10) ;  /* 0x00000000004c0947 */ /* 0x000fea0003800000 */
[----:B------:R-:W-:-:S05]  /*0450*/  LEA R7, R24, R24, 0x1 ;  /* 0x0000001818077211 */ /* 0x000fca00078e08ff */
[----:B------:R-:W-:-:S05]  /*0460*/  IMAD.WIDE R6, R7, 0x4, R20 ;  /* 0x0000000407067825 */ /* 0x000fca00078e0214 */
[----:B------:R-:W2:Y:S01]  /*0470*/  LDG.E R4, desc[UR6][R6.64+0x4] ;  /* 0x0000040606047981 */ /* 0x000ea2000c1e1900 */
[----:B------:R-:W-:Y:S01]  /*0480*/  LEA R5, R24, R24, 0x3 ;  /* 0x0000001818057211 */ /* 0x000fe200078e18ff */
[----:B--2---:R-:W-:-:S04]  /*0490*/  FADD.FTZ R9, -R4, -RZ ;  /* 0x800000ff04097221 */ /* 0x004fc80000010100 */
[----:B------:R-:W-:Y:S01]  /*04a0*/  IMAD.WIDE R4, R5, 0x4, R2 ;  /* 0x0000000405047825 */ /* 0x000fe200078e0202 */
[----:B------:R0:W-:Y:S04]  /*04b0*/  STG.E desc[UR6][R6.64+0x4], R9 ;  /* 0x0000040906007986 */ /* 0x0001e8000c101906 */
[----:B------:R-:W2:Y:S04]  /*04c0*/  LDG.E R8, desc[UR6][R4.64+0x4] ;  /* 0x0000040604087981 */ /* 0x000ea8000c1e1900 */
[----:B------:R-:W3:Y:S04]  /*04d0*/  LDG.E R10, desc[UR6][R4.64+0xc] ;  /* 0x00000c06040a7981 */ /* 0x000ee8000c1e1900 */
[----:B------:R-:W4:Y:S04]  /*04e0*/  LDG.E R12, desc[UR6][R4.64+0x14] ;  /* 0x00001406040c7981 */ /* 0x000f28000c1e1900 */
[----:B------:R-:W5:Y:S01]  /*04f0*/  LDG.E R14, desc[UR6][R4.64+0x1c] ;  /* 0x00001c06040e7981 */ /* 0x000f62000c1e1900 */
[----:B--2---:R-:W-:Y:S01]  /*0500*/  FADD.FTZ R11, -R8, -RZ ;  /* 0x800000ff080b7221 */ /* 0x004fe20000010100 */
[----:B---3--:R-:W-:-:S04]  /*0510*/  FADD.FTZ R13, -R10, -RZ ;  /* 0x800000ff0a0d7221 */ /* 0x008fc80000010100 */
[----:B------:R0:W-:Y:S01]  /*0520*/  STG.E desc[UR6][R4.64+0x4], R11 ;  /* 0x0000040b04007986 */ /* 0x0001e2000c101906 */
[----:B----4-:R-:W-:-:S03]  /*0530*/  FADD.FTZ R15, -R12, -RZ ;  /* 0x800000ff0c0f7221 */ /* 0x010fc60000010100 */
[----:B------:R0:W-:Y:S01]  /*0540*/  STG.E desc[UR6][R4.64+0xc], R13 ;  /* 0x00000c0d04007986 */ /* 0x0001e2000c101906 */
[----:B-----5:R-:W-:-:S03]  /*0550*/  FADD.FTZ R17, -R14, -RZ ;  /* 0x800000ff0e117221 */ /* 0x020fc60000010100 */
[----:B------:R0:W-:Y:S04]  /*0560*/  STG.E desc[UR6][R4.64+0x14], R15 ;  /* 0x0000140f04007986 */ /* 0x0001e8000c101906 */
[----:B------:R0:W-:Y:S02]  /*0570*/  STG.E desc[UR6][R4.64+0x1c], R17 ;  /* 0x00001c1104007986 */ /* 0x0001e4000c101906 */
.L_x_10:
[----:B------:R-:W-:Y:S05]  /*0580*/  BSYNC.RECONVERGENT B0 ;  /* 0x0000000000007941 */ /* 0x000fea0003800200 */
.L_x_9:
[----:B------:R-:W-:Y:S01]  /*0590*/  IADD3 R24, PT, PT, R27, R24, RZ ;  /* 0x000000181b187210 */ /* 0x000fe20007ffe0ff */
[----:B------:R-:W-:Y:S01]  /*05a0*/  UMOV UR4, URZ ;  /* 0x000000ff00047c82 */ /* 0x000fe20008000000 */
[----:B0-----:R-:W-:Y:S02]  /*05b0*/  MOV R4, R0 ;  /* 0x0000000000047202 */ /* 0x001fe40000000f00 */
[----:B------:R-:W-:Y:S02]  /*05c0*/  ISETP.GE.AND P0, PT, R24, UR5, PT ;  /* 0x0000000518007c0c */ /* 0x000fe4000bf06270 */
[----:B------:R-:W-:-:S03]  /*05d0*/  MOV R5, R25 ;  /* 0x0000001900057202 */ /* 0x000fc60000000f00 */
[----:B------:R-:W-:-:S05]  /*05e0*/  IMAD.WIDE.U32 R4, R27, 0x10, R4 ;  /* 0x000000101b047825 */ /* 0x000fca00078e0004 */
[----:B------:R-:W-:Y:S02]  /*05f0*/  IADD3 R25, PT, PT, R5, UR4, RZ ;  /* 0x0000000405197c10 */ /* 0x000fe4000fffe0ff */
[----:B------:R-:W-:Y:S01]  /*0600*/  MOV R0, R4 ;  /* 0x0000000400007202 */ /* 0x000fe20000000f00 */
[----:B------:R-:W-:Y:S06]  /*0610*/  @!P0 BRA `(.L_x_11) ;  /* 0xfffffff800d88947 */ /* 0x000fec000383ffff */
[----:B------:R-:W-:Y:S05]  /*0620*/  EXIT ;  /* 0x000000000000794d */ /* 0x000fea0003800000 */
.L_x_12:
        /* <DEDUP_REMOVED lines=13> */
.L_x_14:


//--------------------- .nv.global.init           --------------------------
	.section	.nv.global.init,"aw",@progbits
	.align	8
.nv.global.init:
	.type		_ZTVSt9exception,@object
	.size		_ZTVSt9exception,(_ZTVN6OpenMM15OpenMMExceptionE - _ZTVSt9exception)
_ZTVSt9exception:
	.zero		40
	.type		_ZTVN6OpenMM15OpenMMExceptionE,@object
	.size		_ZTVN6OpenMM15OpenMMExceptionE,(.L_5 - _ZTVN6OpenMM15OpenMMExceptionE)
_ZTVN6OpenMM15OpenMMExceptionE:
	.zero		40
.L_5:


//--------------------- .nv.shared.reserved.0     --------------------------
	.section	.nv.shared.reserved.0,"aw",@nobits
	.weak		__nv_reservedSMEM_offset_0_alias
	.size		__nv_reservedSMEM_offset_0_alias, 0, 64
	.other		__nv_reservedSMEM_offset_0_alias,@"STO_CUDA_RESERVED_SHARED STV_DEFAULT"
__nv_reservedSMEM_offset_0_alias:
	.zero		0
	.zero		64


//--------------------- .nv.global                --------------------------
	.section	.nv.global,"aw",@nobits
	.align	8
.nv.global:
	.type		_ZTVN10__cxxabiv117__class_type_infoE,@object
	.size		_ZTVN10__cxxabiv117__class_type_infoE,(_ZTVN10__cxxabiv120__si_class_type_infoE - _ZTVN10__cxxabiv117__class_type_infoE)
_ZTVN10__cxxabiv117__class_type_infoE:
	.zero		8
	.type		_ZTVN10__cxxabiv120__si_class_type_infoE,@object
	.size		_ZTVN10__cxxabiv120__si_class_type_infoE,(.L_3 - _ZTVN10__cxxabiv120__si_class_type_infoE)
_ZTVN10__cxxabiv120__si_class_type_infoE:
	.zero		8
.L_3:


//--------------------- .nv.constant0._Z34kCudaComputeLabFrameMoments_kernelv --------------------------
	.section	.nv.constant0._Z34kCudaComputeLabFrameMoments_kernelv,"a",@progbits
	.sectionflags	@""
	.align	4
.nv.constant0._Z34kCudaComputeLabFrameMoments_kernelv:
	.zero		896


//--------------------- .nv.constant0._Z30kCudaComputeCheckChiral_kernelv --------------------------
	.section	.nv.constant0._Z30kCudaComputeCheckChiral_kernelv,"a",@progbits
	.sectionflags	@""
	.align	4
.nv.constant0._Z30kCudaComputeCheckChiral_kernelv:
	.zero		896


//--------------------- SYMBOLS --------------------------

	.type		.nv.reservedSmem.offset0,@object
	.size		.nv.reservedSmem.offset0,0x4
